// auto-generated by cutlass_sweep.gemm — config: {"arch": "sm_100", "cluster_m": 1, "cluster_n": 4, "dtype": "tf32", "dtype_b": "tf32", "layout": "nt", "stages": 0, "tile_k": 32, "tile_m": 128, "tile_n": 128}
#include "cutlass/cutlass.h"
#include "cutlass/gemm/collective/collective_builder.hpp"
#include "cutlass/gemm/device/gemm_universal_adapter.h"
#include "cutlass/gemm/kernel/gemm_universal.hpp"
#include "cutlass/epilogue/collective/collective_builder.hpp"

using ElemA = cutlass::tfloat32_t;
using ElemB = cutlass::tfloat32_t;
using ElemCD = cutlass::tfloat32_t;
using Acc  = float;
using TileShape    = cute::Shape<cute::_128, cute::_128, cute::_32>;
using ClusterShape = cute::Shape<cute::_1, cute::_4, cute::_1>;

using CollectiveEpilogue = typename cutlass::epilogue::collective::CollectiveBuilder<
    cutlass::arch::Sm100, cutlass::arch::OpClassTensorOp,
    TileShape, ClusterShape,
    cutlass::epilogue::collective::EpilogueTileAuto,
    Acc, Acc,
    ElemCD, cutlass::layout::RowMajor, 128 / cutlass::sizeof_bits<ElemCD>::value,
    ElemCD, cutlass::layout::RowMajor, 128 / cutlass::sizeof_bits<ElemCD>::value,
    cutlass::epilogue::collective::EpilogueScheduleAuto
  >::CollectiveOp;

using CollectiveMainloop = typename cutlass::gemm::collective::CollectiveBuilder<
    cutlass::arch::Sm100, cutlass::arch::OpClassTensorOp,
    ElemA, cutlass::layout::RowMajor, 128 / cutlass::sizeof_bits<ElemA>::value,
    ElemB, cutlass::layout::ColumnMajor, 128 / cutlass::sizeof_bits<ElemB>::value,
    Acc,
    TileShape, ClusterShape,
    cutlass::gemm::collective::StageCountAutoCarveout<static_cast<int>(sizeof(typename CollectiveEpilogue::SharedStorage))>,
    cutlass::gemm::collective::KernelScheduleAuto
  >::CollectiveOp;

using GemmKernel = cutlass::gemm::kernel::GemmUniversal<
    cute::Shape<int,int,int,int>,
    CollectiveMainloop,
    CollectiveEpilogue
>;
using Gemm = cutlass::gemm::device::GemmUniversalAdapter<GemmKernel>;

// Force the device kernel symbol into the cubin without needing a host main.
auto* _anchor = &cutlass::device_kernel<GemmKernel>;


// ===== COMPILED SASS (sm_100a) =====

	.target	sm_100a

	.elftype	@"ET_EXEC"


//--------------------- .note.nv.tkinfo           --------------------------
	.section	.note.nv.tkinfo,"",@"SHT_NOTE"
	.sectionflags	@"SHF_NOTE_NV_TKINFO"
	.tkinfo
        /*0018*/ 	.word	0x00000002
        /*0030*/ 	.string	""
        /*0030*/ 	.string	"ptxas"
        /*0030*/ 	.string	"Cuda compilation tools, release 13.0, V13.0.88"
        /*0030*/ 	.string	"Build cuda_13.0.r13.0/compiler.36424714_0"
        /*0030*/ 	.string	"-arch sm_100a -m 64 "



//--------------------- .note.nv.cuinfo           --------------------------
	.section	.note.nv.cuinfo,"",@"SHT_NOTE"
	.sectionflags	@"SHF_NOTE_NV_CUINFO"
        /*0018*/ 	.short	0x0002
        /*001a*/ 	.short	0x0064
        /*001c*/ 	.short	0x0082
	.zero		2


//--------------------- .nv.info                  --------------------------
	.section	.nv.info,"",@"SHT_CUDA_INFO"
	.align	4


	//----- nvinfo : EIATTR_REGCOUNT
	.align		4
        /*0000*/ 	.byte	0x04, 0x2f
        /*0002*/ 	.short	(.L_19 - .L_18)
	.align		4
.L_18:
        /*0004*/ 	.word	index@(_ZN7cutlass13device_kernelINS_4gemm6kernel13GemmUniversalIN4cute5tupleIJiiiiEEENS1_10collective13CollectiveMmaINS1_35MainloopSm100TmaUmmaWarpSpecializedILi6ELi2ELi4ENS5_IJNS4_1CILi1EEENSA_ILi4EEESB_EEEEENS5_IJNSA_ILi128EEESF_NSA_ILi32EEEEEENS_10tfloat32_tENS5_IJlSB_lEEESI_SJ_NS4_8TiledMMAINS4_8MMA_AtomIJNS4_17SM100_MMA_TF32_SSISI_SI_fLi128ELi128ELNS4_4UMMA5MajorE0ELSO_0ELNSN_7ScaleInE0ELSP_0EEEEEENS4_6LayoutINS5_IJSB_SB_SB_EEENS5_IJNSA_ILi0EEESU_SU_EEEEENS5_IJNS4_10UnderscoreESX_SX_EEEEENS4_23SM90_TMA_LOAD_MULTICASTENS4_14ComposedLayoutINS4_7SwizzleILi3ELi4ELi3EEENS4_18smem_ptr_flag_bitsILi32EEENSS_INS5_IJNSA_ILi8EEESG_EEENS5_IJSG_SB_EEEEEEEvNS4_8identityENS4_13SM90_TMA_LOADES1A_vS1B_EENS_8epilogue10collective18CollectiveEpilogueINS1E_23Sm100TmaWarpSpecializedILi4ELi2ELi16ELb1ELb0EEEJSH_NS5_IJNSS_ISF_SB_EENSS_INSA_ILi16EEESB_EEEEESI_SJ_SI_SJ_NS1E_6fusion15FusionCallbacksIS1I_NS1N_17LinearCombinationISI_fSI_fLNS_15FloatRoundStyleE2EEESH_S1M_JEEENS4_5SM1004TMEM4LOAD26SM100_TMEM_LOAD_32dp32b16xES1C_NS11_INS12_ILi2ELi4ELi3EEES15_NSS_INS5_IJS16_S1K_EEENS5_IJS1K_SB_EEEEEEENS4_39AutoVectorizingCopyWithAssumedAlignmentILi128EEENS4_14SM90_TMA_STOREES21_S23_S23_EEEvvEEEEvNT_6ParamsE)
        /*0008*/ 	.word	0x0000004f


	//----- nvinfo : EIATTR_FRAME_SIZE
	.align		4
.L_19:
        /*000c*/ 	.byte	0x04, 0x11
        /*000e*/ 	.short	(.L_21 - .L_20)
	.align		4
.L_20:
        /*0010*/ 	.word	index@($__internal_2_$__cuda_sm10x_tcgen05_guardrail_trap_unallocated_columns_being_dealloced)
        /*0014*/ 	.word	0x00000000


	//----- nvinfo : EIATTR_FRAME_SIZE
	.align		4
.L_21:
        /*0018*/ 	.byte	0x04, 0x11
        /*001a*/ 	.short	(.L_23 - .L_22)
	.align		4
.L_22:
        /*001c*/ 	.word	index@($__internal_1_$__cuda_sm10x_tcgen05_guardrail_trap_phase_invalid_during_alloc)
        /*0020*/ 	.word	0x00000000


	//----- nvinfo : EIATTR_FRAME_SIZE
	.align		4
.L_23:
        /*0024*/ 	.byte	0x04, 0x11
        /*0026*/ 	.short	(.L_25 - .L_24)
	.align		4
.L_24:
        /*0028*/ 	.word	index@($__internal_0_$__cuda_sm10x_tcgen05_guardrail_trap_col_being_dealloced_not_returned_by_alloc)
        /*002c*/ 	.word	0x00000000


	//----- nvinfo : EIATTR_FRAME_SIZE
	.align		4
.L_25:
        /*0030*/ 	.byte	0x04, 0x11
        /*0032*/ 	.short	(.L_27 - .L_26)
	.align		4
.L_26:
        /*0034*/ 	.word	index@(_ZN7cutlass13device_kernelINS_4gemm6kernel13GemmUniversalIN4cute5tupleIJiiiiEEENS1_10collective13CollectiveMmaINS1_35MainloopSm100TmaUmmaWarpSpecializedILi6ELi2ELi4ENS5_IJNS4_1CILi1EEENSA_ILi4EEESB_EEEEENS5_IJNSA_ILi128EEESF_NSA_ILi32EEEEEENS_10tfloat32_tENS5_IJlSB_lEEESI_SJ_NS4_8TiledMMAINS4_8MMA_AtomIJNS4_17SM100_MMA_TF32_SSISI_SI_fLi128ELi128ELNS4_4UMMA5MajorE0ELSO_0ELNSN_7ScaleInE0ELSP_0EEEEEENS4_6LayoutINS5_IJSB_SB_SB_EEENS5_IJNSA_ILi0EEESU_SU_EEEEENS5_IJNS4_10UnderscoreESX_SX_EEEEENS4_23SM90_TMA_LOAD_MULTICASTENS4_14ComposedLayoutINS4_7SwizzleILi3ELi4ELi3EEENS4_18smem_ptr_flag_bitsILi32EEENSS_INS5_IJNSA_ILi8EEESG_EEENS5_IJSG_SB_EEEEEEEvNS4_8identityENS4_13SM90_TMA_LOADES1A_vS1B_EENS_8epilogue10collective18CollectiveEpilogueINS1E_23Sm100TmaWarpSpecializedILi4ELi2ELi16ELb1ELb0EEEJSH_NS5_IJNSS_ISF_SB_EENSS_INSA_ILi16EEESB_EEEEESI_SJ_SI_SJ_NS1E_6fusion15FusionCallbacksIS1I_NS1N_17LinearCombinationISI_fSI_fLNS_15FloatRoundStyleE2EEESH_S1M_JEEENS4_5SM1004TMEM4LOAD26SM100_TMEM_LOAD_32dp32b16xES1C_NS11_INS12_ILi2ELi4ELi3EEES15_NSS_INS5_IJS16_S1K_EEENS5_IJS1K_SB_EEEEEEENS4_39AutoVectorizingCopyWithAssumedAlignmentILi128EEENS4_14SM90_TMA_STOREES21_S23_S23_EEEvvEEEEvNT_6ParamsE)
        /*0038*/ 	.word	0x00000000


	//----- nvinfo : EIATTR_MIN_STACK_SIZE
	.align		4
.L_27:
        /*003c*/ 	.byte	0x04, 0x12
        /*003e*/ 	.short	(.L_29 - .L_28)
	.align		4
.L_28:
        /*0040*/ 	.word	index@(_ZN7cutlass13device_kernelINS_4gemm6kernel13GemmUniversalIN4cute5tupleIJiiiiEEENS1_10collective13CollectiveMmaINS1_35MainloopSm100TmaUmmaWarpSpecializedILi6ELi2ELi4ENS5_IJNS4_1CILi1EEENSA_ILi4EEESB_EEEEENS5_IJNSA_ILi128EEESF_NSA_ILi32EEEEEENS_10tfloat32_tENS5_IJlSB_lEEESI_SJ_NS4_8TiledMMAINS4_8MMA_AtomIJNS4_17SM100_MMA_TF32_SSISI_SI_fLi128ELi128ELNS4_4UMMA5MajorE0ELSO_0ELNSN_7ScaleInE0ELSP_0EEEEEENS4_6LayoutINS5_IJSB_SB_SB_EEENS5_IJNSA_ILi0EEESU_SU_EEEEENS5_IJNS4_10UnderscoreESX_SX_EEEEENS4_23SM90_TMA_LOAD_MULTICASTENS4_14ComposedLayoutINS4_7SwizzleILi3ELi4ELi3EEENS4_18smem_ptr_flag_bitsILi32EEENSS_INS5_IJNSA_ILi8EEESG_EEENS5_IJSG_SB_EEEEEEEvNS4_8identityENS4_13SM90_TMA_LOADES1A_vS1B_EENS_8epilogue10collective18CollectiveEpilogueINS1E_23Sm100TmaWarpSpecializedILi4ELi2ELi16ELb1ELb0EEEJSH_NS5_IJNSS_ISF_SB_EENSS_INSA_ILi16EEESB_EEEEESI_SJ_SI_SJ_NS1E_6fusion15FusionCallbacksIS1I_NS1N_17LinearCombinationISI_fSI_fLNS_15FloatRoundStyleE2EEESH_S1M_JEEENS4_5SM1004TMEM4LOAD26SM100_TMEM_LOAD_32dp32b16xES1C_NS11_INS12_ILi2ELi4ELi3EEES15_NSS_INS5_IJS16_S1K_EEENS5_IJS1K_SB_EEEEEEENS4_39AutoVectorizingCopyWithAssumedAlignmentILi128EEENS4_14SM90_TMA_STOREES21_S23_S23_EEEvvEEEEvNT_6ParamsE)
        /*0044*/ 	.word	0x00000000
.L_29:


//--------------------- .nv.compat                --------------------------
	.section	.nv.compat,"",@"SHT_CUDA_COMPAT_INFO"
	.align	4
        /*0000*/ 	.byte	0x02, 0x09, 0x01, 0x00, 0x02, 0x02, 0x02, 0x00, 0x02, 0x05, 0x05, 0x00, 0x03, 0x07, 0x01, 0x01
        /*0010*/ 	.byte	0x02, 0x03, 0x01, 0x00, 0x02, 0x06, 0x01, 0x00, 0x04, 0x0b, 0x08, 0x00, 0x09, 0x00, 0x00, 0x00
        /*0020*/ 	.byte	0x00, 0x00, 0x00, 0x00


//--------------------- .nv.info._ZN7cutlass13device_kernelINS_4gemm6kernel13GemmUniversalIN4cute5tupleIJiiiiEEENS1_10collective13CollectiveMmaINS1_35MainloopSm100TmaUmmaWarpSpecializedILi6ELi2ELi4ENS5_IJNS4_1CILi1EEENSA_ILi4EEESB_EEEEENS5_IJNSA_ILi128EEESF_NSA_ILi32EEEEEENS_10tfloat32_tENS5_IJlSB_lEEESI_SJ_NS4_8TiledMMAINS4_8MMA_AtomIJNS4_17SM100_MMA_TF32_SSISI_SI_fLi128ELi128ELNS4_4UMMA5MajorE0ELSO_0ELNSN_7ScaleInE0ELSP_0EEEEEENS4_6LayoutINS5_IJSB_SB_SB_EEENS5_IJNSA_ILi0EEESU_SU_EEEEENS5_IJNS4_10UnderscoreESX_SX_EEEEENS4_23SM90_TMA_LOAD_MULTICASTENS4_14ComposedLayoutINS4_7SwizzleILi3ELi4ELi3EEENS4_18smem_ptr_flag_bitsILi32EEENSS_INS5_IJNSA_ILi8EEESG_EEENS5_IJSG_SB_EEEEEEEvNS4_8identityENS4_13SM90_TMA_LOADES1A_vS1B_EENS_8epilogue10collective18CollectiveEpilogueINS1E_23Sm100TmaWarpSpecializedILi4ELi2ELi16ELb1ELb0EEEJSH_NS5_IJNSS_ISF_SB_EENSS_INSA_ILi16EEESB_EEEEESI_SJ_SI_SJ_NS1E_6fusion15FusionCallbacksIS1I_NS1N_17LinearCombinationISI_fSI_fLNS_15FloatRoundStyleE2EEESH_S1M_JEEENS4_5SM1004TMEM4LOAD26SM100_TMEM_LOAD_32dp32b16xES1C_NS11_INS12_ILi2ELi4ELi3EEES15_NSS_INS5_IJS16_S1K_EEENS5_IJS1K_SB_EEEEEEENS4_39AutoVectorizingCopyWithAssumedAlignmentILi128EEENS4_14SM90_TMA_STOREES21_S23_S23_EEEvvEEEEvNT_6ParamsE --------------------------
	.section	.nv.info._ZN7cutlass13device_kernelINS_4gemm6kernel13GemmUniversalIN4cute5tupleIJiiiiEEENS1_10collective13CollectiveMmaINS1_35MainloopSm100TmaUmmaWarpSpecializedILi6ELi2ELi4ENS5_IJNS4_1CILi1EEENSA_ILi4EEESB_EEEEENS5_IJNSA_ILi128EEESF_NSA_ILi32EEEEEENS_10tfloat32_tENS5_IJlSB_lEEESI_SJ_NS4_8TiledMMAINS4_8MMA_AtomIJNS4_17SM100_MMA_TF32_SSISI_SI_fLi128ELi128ELNS4_4UMMA5MajorE0ELSO_0ELNSN_7ScaleInE0ELSP_0EEEEEENS4_6LayoutINS5_IJSB_SB_SB_EEENS5_IJNSA_ILi0EEESU_SU_EEEEENS5_IJNS4_10UnderscoreESX_SX_EEEEENS4_23SM90_TMA_LOAD_MULTICASTENS4_14ComposedLayoutINS4_7SwizzleILi3ELi4ELi3EEENS4_18smem_ptr_flag_bitsILi32EEENSS_INS5_IJNSA_ILi8EEESG_EEENS5_IJSG_SB_EEEEEEEvNS4_8identityENS4_13SM90_TMA_LOADES1A_vS1B_EENS_8epilogue10collective18CollectiveEpilogueINS1E_23Sm100TmaWarpSpecializedILi4ELi2ELi16ELb1ELb0EEEJSH_NS5_IJNSS_ISF_SB_EENSS_INSA_ILi16EEESB_EEEEESI_SJ_SI_SJ_NS1E_6fusion15FusionCallbacksIS1I_NS1N_17LinearCombinationISI_fSI_fLNS_15FloatRoundStyleE2EEESH_S1M_JEEENS4_5SM1004TMEM4LOAD26SM100_TMEM_LOAD_32dp32b16xES1C_NS11_INS12_ILi2ELi4ELi3EEES15_NSS_INS5_IJS16_S1K_EEENS5_IJS1K_SB_EEEEEEENS4_39AutoVectorizingCopyWithAssumedAlignmentILi128EEENS4_14SM90_TMA_STOREES21_S23_S23_EEEvvEEEEvNT_6ParamsE,"",@"SHT_CUDA_INFO"
	.sectionflags	@""
	.align	4


	//----- nvinfo : EIATTR_CUDA_API_VERSION
	.align		4
        /*0000*/ 	.byte	0x04, 0x37
        /*0002*/ 	.short	(.L_31 - .L_30)
.L_30:
        /*0004*/ 	.word	0x00000082


	//----- nvinfo : EIATTR_KPARAM_INFO
	.align		4
.L_31:
        /*0008*/ 	.byte	0x04, 0x17
        /*000a*/ 	.short	(.L_33 - .L_32)
.L_32:
        /*000c*/ 	.word	0x00000000
        /*0010*/ 	.short	0x0000
        /*0012*/ 	.short	0x0000
        /*0014*/ 	.byte	0x00, 0xf0, 0x01, 0x20


	//----- nvinfo : EIATTR_AT_ENTRY_FRAGMENTS
	.align		4
.L_33:
        /*0018*/ 	.byte	0x04, 0x4f
        /*001a*/ 	.short	(.L_35 - .L_34)


	//   ....[0]....
.L_34:
        /*001c*/ 	.word	0x00000006


	//----- nvinfo : EIATTR_RESERVED_SMEM_USED
	.align		4
.L_35:
        /*0020*/ 	.byte	0x01, 0x41
	.zero		2


	//----- nvinfo : EIATTR_SPARSE_MMA_MASK
	.align		4
        /*0024*/ 	.byte	0x03, 0x50
        /*0026*/ 	.short	0x0000


	//----- nvinfo : EIATTR_TCGEN05_1CTA_USED
	.align		4
        /*0028*/ 	.byte	0x01, 0x51
	.zero		2


	//----- nvinfo : EIATTR_MAXREG_COUNT
	.align		4
        /*002c*/ 	.byte	0x03, 0x1b
        /*002e*/ 	.short	0x00ff


	//----- nvinfo : EIATTR_NUM_BARRIERS
	.align		4
        /*0030*/ 	.byte	0x02, 0x4c
        /*0032*/ 	.byte	0x07
	.zero		1


	//----- nvinfo : EIATTR_EXTERNS
	.align		4
        /*0034*/ 	.byte	0x04, 0x0f
        /*0036*/ 	.short	(.L_37 - .L_36)


	//   ....[0]....
	.align		4
.L_36:
        /*0038*/ 	.word	index@(__assertfail)


	//----- nvinfo : EIATTR_MERCURY_ISA_VERSION
	.align		4
.L_37:
        /*003c*/ 	.byte	0x03, 0x5f
        /*003e*/ 	.short	0x0101


	//----- nvinfo : EIATTR_INT_WARP_WIDE_INSTR_OFFSETS
	.align		4
        /*0040*/ 	.byte	0x04, 0x31
        /*0042*/ 	.short	(.L_39 - .L_38)


	//   ....[0]....
.L_38:
        /*0044*/ 	.word	0x00003e70


	//   ....[1]....
        /*0048*/ 	.word	0x00003ea0


	//   ....[2]....
        /*004c*/ 	.word	0x00003ec0


	//   ....[3]....
        /*0050*/ 	.word	0x000049f0


	//   ....[4]....
        /*0054*/ 	.word	0x00004a50


	//   ....[5]....
        /*0058*/ 	.word	0x00004b40


	//   ....[6]....
        /*005c*/ 	.word	0x00004bb0


	//   ....[7]....
        /*0060*/ 	.word	0x00004ca0


	//   ....[8]....
        /*0064*/ 	.word	0x00004d10


	//   ....[9]....
        /*0068*/ 	.word	0x00004e10


	//   ....[10]....
        /*006c*/ 	.word	0x00004e80


	//   ....[11]....
        /*0070*/ 	.word	0x00004f90


	//   ....[12]....
        /*0074*/ 	.word	0x00005010


	//   ....[13]....
        /*0078*/ 	.word	0x00005110


	//   ....[14]....
        /*007c*/ 	.word	0x00005190


	//   ....[15]....
        /*0080*/ 	.word	0x00005290


	//   ....[16]....
        /*0084*/ 	.word	0x00005310


	//   ....[17]....
        /*0088*/ 	.word	0x00005400


	//   ....[18]....
        /*008c*/ 	.word	0x00005490


	//----- nvinfo : EIATTR_COOP_GROUP_MASK_REGIDS
	.align		4
.L_39:
        /*0090*/ 	.byte	0x04, 0x29
        /*0092*/ 	.short	(.L_41 - .L_40)


	//   ....[0]....
.L_40:
        /*0094*/ 	.word	0xffffffff


	//   ....[1]....
        /*0098*/ 	.word	0xffffffff


	//   ....[2]....
        /*009c*/ 	.word	0xffffffff


	//   ....[3]....
        /*00a0*/ 	.word	0xffffffff


	//   ....[4]....
        /*00a4*/ 	.word	0xffffffff


	//   ....[5]....
        /*00a8*/ 	.word	0xffffffff


	//   ....[6]....
        /*00ac*/ 	.word	0xffffffff


	//   ....[7]....
        /*00b0*/ 	.word	0xffffffff


	//   ....[8]....
        /*00b4*/ 	.word	0xffffffff


	//   ....[9]....
        /*00b8*/ 	.word	0xffffffff


	//   ....[10]....
        /*00bc*/ 	.word	0xffffffff


	//   ....[11]....
        /*00c0*/ 	.word	0xffffffff


	//   ....[12]....
        /*00c4*/ 	.word	0xffffffff


	//   ....[13]....
        /*00c8*/ 	.word	0xffffffff


	//----- nvinfo : EIATTR_COOP_GROUP_INSTR_OFFSETS
	.align		4
.L_41:
        /*00cc*/ 	.byte	0x04, 0x28
        /*00ce*/ 	.short	(.L_43 - .L_42)


	//   ....[0]....
.L_42:
        /*00d0*/ 	.word	0x00000080


	//   ....[1]....
        /*00d4*/ 	.word	0x000004f0


	//   ....[2]....
        /*00d8*/ 	.word	0x000006e0


	//   ....[3]....
        /*00dc*/ 	.word	0x00000880


	//   ....[4]....
        /*00e0*/ 	.word	0x00000980


	//   ....[5]....
        /*00e4*/ 	.word	0x00000af0


	//   ....[6]....
        /*00e8*/ 	.word	0x00000c90


	//   ....[7]....
        /*00ec*/ 	.word	0x00000e40


	//   ....[8]....
        /*00f0*/ 	.word	0x000020e0


	//   ....[9]....
        /*00f4*/ 	.word	0x000030c0


	//   ....[10]....
        /*00f8*/ 	.word	0x000032d0


	//   ....[11]....
        /*00fc*/ 	.word	0x00003300


	//   ....[12]....
        /*0100*/ 	.word	0x00003d50


	//   ....[13]....
        /*0104*/ 	.word	0x00003f80


	//----- nvinfo : EIATTR_VRC_CTA_INIT_COUNT
	.align		4
.L_43:
        /*0108*/ 	.byte	0x02, 0x4a
        /*010a*/ 	.byte	0x80
	.zero		1


	//----- nvinfo : EIATTR_SYSCALL_OFFSETS
	.align		4
        /*010c*/ 	.byte	0x04, 0x46
        /*010e*/ 	.short	(.L_45 - .L_44)


	//   ....[0]....
.L_44:
        /*0110*/ 	.word	0x00006130


	//   ....[1]....
        /*0114*/ 	.word	0x00006220


	//   ....[2]....
        /*0118*/ 	.word	0x000069e0


	//   ....[3]....
        /*011c*/ 	.word	0x00007360


	//   ....[4]....
        /*0120*/ 	.word	0x00007cb0


	//   ....[5]....
        /*0124*/ 	.word	0x00008650


	//   ....[6]....
        /*0128*/ 	.word	0x00008ff0


	//   ....[7]....
        /*012c*/ 	.word	0x000099c0


	//   ....[8]....
        /*0130*/ 	.word	0x0000a360


	//   ....[9]....
        /*0134*/ 	.word	0x0000acb0


	//----- nvinfo : EIATTR_MBARRIER_INSTR_OFFSETS
	.align		4
.L_45:
        /*0138*/ 	.byte	0x04, 0x39
        /*013a*/ 	.short	(.L_47 - .L_46)


	//   ....[0]....
.L_46:
        /*013c*/ 	.word	0x00000610
        /*0140*/ 	.word	0x000000ff
        /*0144*/ 	.word	0x00000000
        /*0148*/ 	.short	0x0100
        /*014a*/ 	.byte	0x04
	.zero		1


	//   ....[1]....
        /*014c*/ 	.word	0x00000620
        /*0150*/ 	.word	0x000000ff
        /*0154*/ 	.word	0x00000030
        /*0158*/ 	.short	0x0100
        /*015a*/ 	.byte	0x04
	.zero		1


	//   ....[2]....
        /*015c*/ 	.word	0x00000630
        /*0160*/ 	.word	0x000000ff
        /*0164*/ 	.word	0x00000008
        /*0168*/ 	.short	0x0100
        /*016a*/ 	.byte	0x04
	.zero		1


	//   ....[3]....
        /*016c*/ 	.word	0x00000640
        /*0170*/ 	.word	0x000000ff
        /*0174*/ 	.word	0x00000038
        /*0178*/ 	.short	0x0100
        /*017a*/ 	.byte	0x04
	.zero		1


	//   ....[4]....
        /*017c*/ 	.word	0x00000650
        /*0180*/ 	.word	0x000000ff
        /*0184*/ 	.word	0x00000010
        /*0188*/ 	.short	0x0100
        /*018a*/ 	.byte	0x04
	.zero		1


	//   ....[5]....
        /*018c*/ 	.word	0x00000660
        /*0190*/ 	.word	0x000000ff
        /*0194*/ 	.word	0x00000040
        /*0198*/ 	.short	0x0100
        /*019a*/ 	.byte	0x04
	.zero		1


	//   ....[6]....
        /*019c*/ 	.word	0x00000670
        /*01a0*/ 	.word	0x000000ff
        /*01a4*/ 	.word	0x00000018
        /*01a8*/ 	.short	0x0100
        /*01aa*/ 	.byte	0x04
	.zero		1


	//   ....[7]....
        /*01ac*/ 	.word	0x00000680
        /*01b0*/ 	.word	0x000000ff
        /*01b4*/ 	.word	0x00000048
        /*01b8*/ 	.short	0x0100
        /*01ba*/ 	.byte	0x04
	.zero		1


	//   ....[8]....
        /*01bc*/ 	.word	0x00000690
        /*01c0*/ 	.word	0x000000ff
        /*01c4*/ 	.word	0x00000020
        /*01c8*/ 	.short	0x0100
        /*01ca*/ 	.byte	0x04
	.zero		1


	//   ....[9]....
        /*01cc*/ 	.word	0x000006a0
        /*01d0*/ 	.word	0x000000ff
        /*01d4*/ 	.word	0x00000050
        /*01d8*/ 	.short	0x0100
        /*01da*/ 	.byte	0x04
	.zero		1


	//   ....[10]....
        /*01dc*/ 	.word	0x000006b0
        /*01e0*/ 	.word	0x000000ff
        /*01e4*/ 	.word	0x00000028
        /*01e8*/ 	.short	0x0100
        /*01ea*/ 	.byte	0x04
	.zero		1


	//   ....[11]....
        /*01ec*/ 	.word	0x000006c0
        /*01f0*/ 	.word	0x000000ff
        /*01f4*/ 	.word	0x00000058
        /*01f8*/ 	.short	0x0100
        /*01fa*/ 	.byte	0x04
	.zero		1


	//   ....[12]....
        /*01fc*/ 	.word	0x000007f0
        /*0200*/ 	.word	0x000000ff
        /*0204*/ 	.word	0x00000060
        /*0208*/ 	.short	0x0100
        /*020a*/ 	.byte	0x04
	.zero		1


	//   ....[13]....
        /*020c*/ 	.word	0x00000800
        /*0210*/ 	.word	0x000000ff
        /*0214*/ 	.word	0x00000080
        /*0218*/ 	.short	0x0100
        /*021a*/ 	.byte	0x04
	.zero		1


	//   ....[14]....
        /*021c*/ 	.word	0x00000810
        /*0220*/ 	.word	0x000000ff
        /*0224*/ 	.word	0x00000068
        /*0228*/ 	.short	0x0100
        /*022a*/ 	.byte	0x04
	.zero		1


	//   ....[15]....
        /*022c*/ 	.word	0x00000820
        /*0230*/ 	.word	0x000000ff
        /*0234*/ 	.word	0x00000088
        /*0238*/ 	.short	0x0100
        /*023a*/ 	.byte	0x04
	.zero		1


	//   ....[16]....
        /*023c*/ 	.word	0x00000830
        /*0240*/ 	.word	0x000000ff
        /*0244*/ 	.word	0x00000070
        /*0248*/ 	.short	0x0100
        /*024a*/ 	.byte	0x04
	.zero		1


	//   ....[17]....
        /*024c*/ 	.word	0x00000840
        /*0250*/ 	.word	0x000000ff
        /*0254*/ 	.word	0x00000090
        /*0258*/ 	.short	0x0100
        /*025a*/ 	.byte	0x04
	.zero		1


	//   ....[18]....
        /*025c*/ 	.word	0x00000850
        /*0260*/ 	.word	0x000000ff
        /*0264*/ 	.word	0x00000078
        /*0268*/ 	.short	0x0100
        /*026a*/ 	.byte	0x04
	.zero		1


	//   ....[19]....
        /*026c*/ 	.word	0x00000860
        /*0270*/ 	.word	0x000000ff
        /*0274*/ 	.word	0x00000098
        /*0278*/ 	.short	0x0100
        /*027a*/ 	.byte	0x04
	.zero		1


	//   ....[20]....
        /*027c*/ 	.word	0x00000950
        /*0280*/ 	.word	0x000000ff
        /*0284*/ 	.word	0x000000a0
        /*0288*/ 	.short	0x0100
        /*028a*/ 	.byte	0x06
	.zero		1


	//   ....[21]....
        /*028c*/ 	.word	0x00000960
        /*0290*/ 	.word	0x000000ff
        /*0294*/ 	.word	0x000000a8
        /*0298*/ 	.short	0x0100
        /*029a*/ 	.byte	0x06
	.zero		1


	//   ....[22]....
        /*029c*/ 	.word	0x00000aa0
        /*02a0*/ 	.word	0x000000ff
        /*02a4*/ 	.word	0x000000b0
        /*02a8*/ 	.short	0x0100
        /*02aa*/ 	.byte	0x06
	.zero		1


	//   ....[23]....
        /*02ac*/ 	.word	0x00000ab0
        /*02b0*/ 	.word	0x000000ff
        /*02b4*/ 	.word	0x000000c0
        /*02b8*/ 	.short	0x0100
        /*02ba*/ 	.byte	0x06
	.zero		1


	//   ....[24]....
        /*02bc*/ 	.word	0x00000ac0
        /*02c0*/ 	.word	0x000000ff
        /*02c4*/ 	.word	0x000000b8
        /*02c8*/ 	.short	0x0100
        /*02ca*/ 	.byte	0x06
	.zero		1


	//   ....[25]....
        /*02cc*/ 	.word	0x00000ad0
        /*02d0*/ 	.word	0x000000ff
        /*02d4*/ 	.word	0x000000c8
        /*02d8*/ 	.short	0x0100
        /*02da*/ 	.byte	0x06
	.zero		1


	//   ....[26]....
        /*02dc*/ 	.word	0x00000c00
        /*02e0*/ 	.word	0x000000ff
        /*02e4*/ 	.word	0x000000d0
        /*02e8*/ 	.short	0x0100
        /*02ea*/ 	.byte	0x04
	.zero		1


	//   ....[27]....
        /*02ec*/ 	.word	0x00000c10
        /*02f0*/ 	.word	0x000000ff
        /*02f4*/ 	.word	0x000000f0
        /*02f8*/ 	.short	0x0100
        /*02fa*/ 	.byte	0x04
	.zero		1


	//   ....[28]....
        /*02fc*/ 	.word	0x00000c20
        /*0300*/ 	.word	0x000000ff
        /*0304*/ 	.word	0x000000d8
        /*0308*/ 	.short	0x0100
        /*030a*/ 	.byte	0x04
	.zero		1


	//   ....[29]....
        /*030c*/ 	.word	0x00000c30
        /*0310*/ 	.word	0x000000ff
        /*0314*/ 	.word	0x000000f8
        /*0318*/ 	.short	0x0100
        /*031a*/ 	.byte	0x04
	.zero		1


	//   ....[30]....
        /*031c*/ 	.word	0x00000c40
        /*0320*/ 	.word	0x000000ff
        /*0324*/ 	.word	0x000000e0
        /*0328*/ 	.short	0x0100
        /*032a*/ 	.byte	0x04
	.zero		1


	//   ....[31]....
        /*032c*/ 	.word	0x00000c50
        /*0330*/ 	.word	0x000000ff
        /*0334*/ 	.word	0x00000100
        /*0338*/ 	.short	0x0100
        /*033a*/ 	.byte	0x04
	.zero		1


	//   ....[32]....
        /*033c*/ 	.word	0x00000c60
        /*0340*/ 	.word	0x000000ff
        /*0344*/ 	.word	0x000000e8
        /*0348*/ 	.short	0x0100
        /*034a*/ 	.byte	0x04
	.zero		1


	//   ....[33]....
        /*034c*/ 	.word	0x00000c70
        /*0350*/ 	.word	0x000000ff
        /*0354*/ 	.word	0x00000108
        /*0358*/ 	.short	0x0100
        /*035a*/ 	.byte	0x04
	.zero		1


	//   ....[34]....
        /*035c*/ 	.word	0x00000d60
        /*0360*/ 	.word	0x000000ff
        /*0364*/ 	.word	0x00000110
        /*0368*/ 	.short	0x0100
        /*036a*/ 	.byte	0x04
	.zero		1


	//   ....[35]....
        /*036c*/ 	.word	0x00000d70
        /*0370*/ 	.word	0x000000ff
        /*0374*/ 	.word	0x00000120
        /*0378*/ 	.short	0x0100
        /*037a*/ 	.byte	0x04
	.zero		1


	//   ....[36]....
        /*037c*/ 	.word	0x00000d80
        /*0380*/ 	.word	0x000000ff
        /*0384*/ 	.word	0x00000118
        /*0388*/ 	.short	0x0100
        /*038a*/ 	.byte	0x04
	.zero		1


	//   ....[37]....
        /*038c*/ 	.word	0x00000d90
        /*0390*/ 	.word	0x000000ff
        /*0394*/ 	.word	0x00000128
        /*0398*/ 	.short	0x0100
        /*039a*/ 	.byte	0x04
	.zero		1


	//   ....[38]....
        /*039c*/ 	.word	0x00001960
        /*03a0*/ 	.word	0x00000000
        /*03a4*/ 	.word	0x00000120
        /*03a8*/ 	.short	0x010a
        /*03aa*/ 	.byte	0xff
	.zero		1


	//   ....[39]....
        /*03ac*/ 	.word	0x00001990
        /*03b0*/ 	.word	0x00000000
        /*03b4*/ 	.word	0x00000110
        /*03b8*/ 	.short	0x0101
        /*03ba*/ 	.byte	0xff
	.zero		1


	//   ....[40]....
        /*03bc*/ 	.word	0x00001a60
        /*03c0*/ 	.word	0x000000ff
        /*03c4*/ 	.word	0x00000030
        /*03c8*/ 	.short	0x010a
        /*03ca*/ 	.byte	0x04
	.zero		1


	//   ....[41]....
        /*03cc*/ 	.word	0x00001ae0
        /*03d0*/ 	.word	0x000000ff
        /*03d4*/ 	.word	0x00000030
        /*03d8*/ 	.short	0x010a
        /*03da*/ 	.byte	0x21
	.zero		1


	//   ....[42]....
        /*03dc*/ 	.word	0x00001c80
        /*03e0*/ 	.word	0x000000ff
        /*03e4*/ 	.word	0x00000030
        /*03e8*/ 	.short	0x010a
        /*03ea*/ 	.byte	0x08
	.zero		1


	//   ....[43]....
        /*03ec*/ 	.word	0x00001d90
        /*03f0*/ 	.word	0x000000ff
        /*03f4*/ 	.word	0x000000a8
        /*03f8*/ 	.short	0x0101
        /*03fa*/ 	.byte	0x06
	.zero		1


	//   ....[44]....
        /*03fc*/ 	.word	0x00001db0
        /*0400*/ 	.word	0x000000ff
        /*0404*/ 	.word	0x00000030
        /*0408*/ 	.short	0x010a
        /*040a*/ 	.byte	0x04
	.zero		1


	//   ....[45]....
        /*040c*/ 	.word	0x00001e30
        /*0410*/ 	.word	0x000000ff
        /*0414*/ 	.word	0x00000030
        /*0418*/ 	.short	0x010a
        /*041a*/ 	.byte	0x11
	.zero		1


	//   ....[46]....
        /*041c*/ 	.word	0x00001fd0
        /*0420*/ 	.word	0x000000ff
        /*0424*/ 	.word	0x00000030
        /*0428*/ 	.short	0x010a
        /*042a*/ 	.byte	0x07
	.zero		1


	//   ....[47]....
        /*042c*/ 	.word	0x00002110
        /*0430*/ 	.word	0x00000003
        /*0434*/ 	.word	0x000000b0
        /*0438*/ 	.short	0x010a
        /*043a*/ 	.byte	0xff
	.zero		1


	//   ....[48]....
        /*043c*/ 	.word	0x00002260
        /*0440*/ 	.word	0x00000000
        /*0444*/ 	.word	0x00000000
        /*0448*/ 	.short	0x0101
        /*044a*/ 	.byte	0xff
	.zero		1


	//   ....[49]....
        /*044c*/ 	.word	0x00002820
        /*0450*/ 	.word	0x000000ff
        /*0454*/ 	.word	0x00000000
        /*0458*/ 	.short	0x010a
        /*045a*/ 	.byte	0x04
	.zero		1


	//   ....[50]....
        /*045c*/ 	.word	0x000028b0
        /*0460*/ 	.word	0x000000ff
        /*0464*/ 	.word	0x00000000
        /*0468*/ 	.short	0x010a
        /*046a*/ 	.byte	0x05
	.zero		1


	//   ....[51]....
        /*046c*/ 	.word	0x00002940
        /*0470*/ 	.word	0x000000ff
        /*0474*/ 	.word	0x00000000
        /*0478*/ 	.short	0x010a
        /*047a*/ 	.byte	0x05
	.zero		1


	//   ....[52]....
        /*047c*/ 	.word	0x000029d0
        /*0480*/ 	.word	0x000000ff
        /*0484*/ 	.word	0x00000000
        /*0488*/ 	.short	0x010a
        /*048a*/ 	.byte	0x05
	.zero		1


	//   ....[53]....
        /*048c*/ 	.word	0x00002a60
        /*0490*/ 	.word	0x000000ff
        /*0494*/ 	.word	0x00000000
        /*0498*/ 	.short	0x010a
        /*049a*/ 	.byte	0x05
	.zero		1


	//   ....[54]....
        /*049c*/ 	.word	0x00002b00
        /*04a0*/ 	.word	0x00000000
        /*04a4*/ 	.word	0x00000000
        /*04a8*/ 	.short	0x010a
        /*04aa*/ 	.byte	0xff
	.zero		1


	//   ....[55]....
        /*04ac*/ 	.word	0x00002c20
        /*04b0*/ 	.word	0x00000002
        /*04b4*/ 	.word	0x00000110
        /*04b8*/ 	.short	0x010a
        /*04ba*/ 	.byte	0xff
	.zero		1


	//   ....[56]....
        /*04bc*/ 	.word	0x00002c90
        /*04c0*/ 	.word	0x00000002
        /*04c4*/ 	.word	0x00000000
        /*04c8*/ 	.short	0x0101
        /*04ca*/ 	.byte	0xff
	.zero		1


	//   ....[57]....
        /*04cc*/ 	.word	0x00002cb0
        /*04d0*/ 	.word	0x000000ff
        /*04d4*/ 	.word	0x000000c0
        /*04d8*/ 	.short	0x010a
        /*04da*/ 	.byte	0x04
	.zero		1


	//   ....[58]....
        /*04dc*/ 	.word	0x00002dd0
        /*04e0*/ 	.word	0x00000002
        /*04e4*/ 	.word	0x000000b0
        /*04e8*/ 	.short	0x010a
        /*04ea*/ 	.byte	0xff
	.zero		1


	//   ....[59]....
        /*04ec*/ 	.word	0x00002ed0
        /*04f0*/ 	.word	0x00000002
        /*04f4*/ 	.word	0x00000000
        /*04f8*/ 	.short	0x0101
        /*04fa*/ 	.byte	0xff
	.zero		1


	//   ....[60]....
        /*04fc*/ 	.word	0x00002f60
        /*0500*/ 	.word	0x000000ff
        /*0504*/ 	.word	0x000000c0
        /*0508*/ 	.short	0x0106
        /*050a*/ 	.byte	0x04
	.zero		1


	//   ....[61]....
        /*050c*/ 	.word	0x00002f80
        /*0510*/ 	.word	0x000000ff
        /*0514*/ 	.word	0x000000c0
        /*0518*/ 	.short	0x010a
        /*051a*/ 	.byte	0x04
	.zero		1


	//   ....[62]....
        /*051c*/ 	.word	0x00003010
        /*0520*/ 	.word	0x000000ff
        /*0524*/ 	.word	0x000000c0
        /*0528*/ 	.short	0x0106
        /*052a*/ 	.byte	0x07
	.zero		1


	//   ....[63]....
        /*052c*/ 	.word	0x00003050
        /*0530*/ 	.word	0x00000000
        /*0534*/ 	.word	0x000000c0
        /*0538*/ 	.short	0x010a
        /*053a*/ 	.byte	0xff
	.zero		1


	//   ....[64]....
        /*053c*/ 	.word	0x000035a0
        /*0540*/ 	.word	0x00000000
        /*0544*/ 	.word	0x000000b0
        /*0548*/ 	.short	0x010a
        /*054a*/ 	.byte	0xff
	.zero		1


	//   ....[65]....
        /*054c*/ 	.word	0x000036b0
        /*0550*/ 	.word	0x00000003
        /*0554*/ 	.word	0x00000000
        /*0558*/ 	.short	0x0101
        /*055a*/ 	.byte	0xff
	.zero		1


	//   ....[66]....
        /*055c*/ 	.word	0x000036c0
        /*0560*/ 	.word	0x000000ff
        /*0564*/ 	.word	0x00000000
        /*0568*/ 	.short	0x010a
        /*056a*/ 	.byte	0x04
	.zero		1


	//   ....[67]....
        /*056c*/ 	.word	0x000036e0
        /*0570*/ 	.word	0x000000ff
        /*0574*/ 	.word	0x000000f0
        /*0578*/ 	.short	0x010a
        /*057a*/ 	.byte	0x1e
	.zero		1


	//   ....[68]....
        /*057c*/ 	.word	0x000037b0
        /*0580*/ 	.word	0x000000ff
        /*0584*/ 	.word	0x00000000
        /*0588*/ 	.short	0x010a
        /*058a*/ 	.byte	0x05
	.zero		1


	//   ....[69]....
        /*058c*/ 	.word	0x000038f0
        /*0590*/ 	.word	0x000000ff
        /*0594*/ 	.word	0x00000000
        /*0598*/ 	.short	0x010a
        /*059a*/ 	.byte	0x04
	.zero		1


	//   ....[70]....
        /*059c*/ 	.word	0x00003b80
        /*05a0*/ 	.word	0x000000ff
        /*05a4*/ 	.word	0x00000000
        /*05a8*/ 	.short	0x010a
        /*05aa*/ 	.byte	0x04
	.zero		1


	//   ....[71]....
        /*05ac*/ 	.word	0x00003c10
        /*05b0*/ 	.word	0x000000ff
        /*05b4*/ 	.word	0x00000000
        /*05b8*/ 	.short	0x010a
        /*05ba*/ 	.byte	0x05
	.zero		1


	//   ....[72]....
        /*05bc*/ 	.word	0x00003ca0
        /*05c0*/ 	.word	0x000000ff
        /*05c4*/ 	.word	0x00000000
        /*05c8*/ 	.short	0x010a
        /*05ca*/ 	.byte	0x05
	.zero		1


	//   ....[73]....
        /*05cc*/ 	.word	0x00003d30
        /*05d0*/ 	.word	0x000000ff
        /*05d4*/ 	.word	0x00000000
        /*05d8*/ 	.short	0x010a
        /*05da*/ 	.byte	0x04
	.zero		1


	//   ....[74]....
        /*05dc*/ 	.word	0x000041e0
        /*05e0*/ 	.word	0x0000000c
        /*05e4*/ 	.word	0x000000b0
        /*05e8*/ 	.short	0x010a
        /*05ea*/ 	.byte	0xff
	.zero		1


	//   ....[75]....
        /*05ec*/ 	.word	0x00004350
        /*05f0*/ 	.word	0x00000000
        /*05f4*/ 	.word	0x00000000
        /*05f8*/ 	.short	0x0101
        /*05fa*/ 	.byte	0xff
	.zero		1


	//   ....[76]....
        /*05fc*/ 	.word	0x000047f0
        /*0600*/ 	.word	0x000000ff
        /*0604*/ 	.word	0x000000a8
        /*0608*/ 	.short	0x010a
        /*060a*/ 	.byte	0x15
	.zero		1


	//   ....[77]....
        /*060c*/ 	.word	0x00004970
        /*0610*/ 	.word	0x000000ff
        /*0614*/ 	.word	0x00000080
        /*0618*/ 	.short	0x010a
        /*061a*/ 	.byte	0x15
	.zero		1


	//   ....[78]....
        /*061c*/ 	.word	0x00004af0
        /*0620*/ 	.word	0x000000ff
        /*0624*/ 	.word	0x00000060
        /*0628*/ 	.short	0x010b
        /*062a*/ 	.byte	0x15
	.zero		1


	//   ....[79]....
        /*062c*/ 	.word	0x00004b00
        /*0630*/ 	.word	0x000000ff
        /*0634*/ 	.word	0x00000000
        /*0638*/ 	.short	0x0101
        /*063a*/ 	.byte	0x06
	.zero		1


	//   ....[80]....
        /*063c*/ 	.word	0x00004b10
        /*0640*/ 	.word	0x000000ff
        /*0644*/ 	.word	0x00000088
        /*0648*/ 	.short	0x010a
        /*064a*/ 	.byte	0x15
	.zero		1


	//   ....[81]....
        /*064c*/ 	.word	0x00004c50
        /*0650*/ 	.word	0x000000ff
        /*0654*/ 	.word	0x00000068
        /*0658*/ 	.short	0x010b
        /*065a*/ 	.byte	0x15
	.zero		1


	//   ....[82]....
        /*065c*/ 	.word	0x00004c60
        /*0660*/ 	.word	0x000000ff
        /*0664*/ 	.word	0x00000000
        /*0668*/ 	.short	0x0101
        /*066a*/ 	.byte	0x07
	.zero		1


	//   ....[83]....
        /*066c*/ 	.word	0x00004c70
        /*0670*/ 	.word	0x000000ff
        /*0674*/ 	.word	0x00000090
        /*0678*/ 	.short	0x010a
        /*067a*/ 	.byte	0x15
	.zero		1


	//   ....[84]....
        /*067c*/ 	.word	0x00004dc0
        /*0680*/ 	.word	0x000000ff
        /*0684*/ 	.word	0x00000070
        /*0688*/ 	.short	0x010b
        /*068a*/ 	.byte	0x15
	.zero		1


	//   ....[85]....
        /*068c*/ 	.word	0x00004dd0
        /*0690*/ 	.word	0x000000ff
        /*0694*/ 	.word	0x00000000
        /*0698*/ 	.short	0x0101
        /*069a*/ 	.byte	0x1d
	.zero		1


	//   ....[86]....
        /*069c*/ 	.word	0x00004de0
        /*06a0*/ 	.word	0x000000ff
        /*06a4*/ 	.word	0x00000098
        /*06a8*/ 	.short	0x010a
        /*06aa*/ 	.byte	0x15
	.zero		1


	//   ....[87]....
        /*06ac*/ 	.word	0x00004f40
        /*06b0*/ 	.word	0x000000ff
        /*06b4*/ 	.word	0x00000078
        /*06b8*/ 	.short	0x010b
        /*06ba*/ 	.byte	0x15
	.zero		1


	//   ....[88]....
        /*06bc*/ 	.word	0x00004f50
        /*06c0*/ 	.word	0x000000ff
        /*06c4*/ 	.word	0x00000000
        /*06c8*/ 	.short	0x0101
        /*06ca*/ 	.byte	0x18
	.zero		1


	//   ....[89]....
        /*06cc*/ 	.word	0x00004f60
        /*06d0*/ 	.word	0x000000ff
        /*06d4*/ 	.word	0x00000080
        /*06d8*/ 	.short	0x010a
        /*06da*/ 	.byte	0x15
	.zero		1


	//   ....[90]....
        /*06dc*/ 	.word	0x000050c0
        /*06e0*/ 	.word	0x000000ff
        /*06e4*/ 	.word	0x00000060
        /*06e8*/ 	.short	0x010b
        /*06ea*/ 	.byte	0x15
	.zero		1


	//   ....[91]....
        /*06ec*/ 	.word	0x000050d0
        /*06f0*/ 	.word	0x000000ff
        /*06f4*/ 	.word	0x00000000
        /*06f8*/ 	.short	0x0101
        /*06fa*/ 	.byte	0x06
	.zero		1


	//   ....[92]....
        /*06fc*/ 	.word	0x000050e0
        /*0700*/ 	.word	0x000000ff
        /*0704*/ 	.word	0x00000088
        /*0708*/ 	.short	0x010a
        /*070a*/ 	.byte	0x15
	.zero		1


	//   ....[93]....
        /*070c*/ 	.word	0x00005240
        /*0710*/ 	.word	0x000000ff
        /*0714*/ 	.word	0x00000068
        /*0718*/ 	.short	0x010b
        /*071a*/ 	.byte	0x15
	.zero		1


	//   ....[94]....
        /*071c*/ 	.word	0x00005250
        /*0720*/ 	.word	0x000000ff
        /*0724*/ 	.word	0x00000000
        /*0728*/ 	.short	0x0101
        /*072a*/ 	.byte	0x07
	.zero		1


	//   ....[95]....
        /*072c*/ 	.word	0x00005260
        /*0730*/ 	.word	0x000000ff
        /*0734*/ 	.word	0x00000090
        /*0738*/ 	.short	0x010a
        /*073a*/ 	.byte	0x15
	.zero		1


	//   ....[96]....
        /*073c*/ 	.word	0x000053b0
        /*0740*/ 	.word	0x000000ff
        /*0744*/ 	.word	0x00000070
        /*0748*/ 	.short	0x010b
        /*074a*/ 	.byte	0x15
	.zero		1


	//   ....[97]....
        /*074c*/ 	.word	0x000053c0
        /*0750*/ 	.word	0x000000ff
        /*0754*/ 	.word	0x00000000
        /*0758*/ 	.short	0x0101
        /*075a*/ 	.byte	0x1d
	.zero		1


	//   ....[98]....
        /*075c*/ 	.word	0x000053d0
        /*0760*/ 	.word	0x000000ff
        /*0764*/ 	.word	0x00000098
        /*0768*/ 	.short	0x010a
        /*076a*/ 	.byte	0x15
	.zero		1


	//   ....[99]....
        /*076c*/ 	.word	0x000055c0
        /*0770*/ 	.word	0x000000ff
        /*0774*/ 	.word	0x00000078
        /*0778*/ 	.short	0x010b
        /*077a*/ 	.byte	0x15
	.zero		1


	//   ....[100]....
        /*077c*/ 	.word	0x000055d0
        /*0780*/ 	.word	0x000000ff
        /*0784*/ 	.word	0x00000000
        /*0788*/ 	.short	0x0101
        /*078a*/ 	.byte	0x18
	.zero		1


	//   ....[101]....
        /*078c*/ 	.word	0x000055f0
        /*0790*/ 	.word	0x000000ff
        /*0794*/ 	.word	0x00000080
        /*0798*/ 	.short	0x010a
        /*079a*/ 	.byte	0x15
	.zero		1


	//   ....[102]....
        /*079c*/ 	.word	0x00005610
        /*07a0*/ 	.word	0x000000ff
        /*07a4*/ 	.word	0x00000088
        /*07a8*/ 	.short	0x010a
        /*07aa*/ 	.byte	0x15
	.zero		1


	//   ....[103]....
        /*07ac*/ 	.word	0x00005630
        /*07b0*/ 	.word	0x000000ff
        /*07b4*/ 	.word	0x00000090
        /*07b8*/ 	.short	0x010a
        /*07ba*/ 	.byte	0x15
	.zero		1


	//   ....[104]....
        /*07bc*/ 	.word	0x00005680
        /*07c0*/ 	.word	0x00000002
        /*07c4*/ 	.word	0x00000098
        /*07c8*/ 	.short	0x010a
        /*07ca*/ 	.byte	0xff
	.zero		1


	//   ....[105]....
        /*07cc*/ 	.word	0x000059a0
        /*07d0*/ 	.word	0x00000000
        /*07d4*/ 	.word	0x000000b0
        /*07d8*/ 	.short	0x010a
        /*07da*/ 	.byte	0xff
	.zero		1


	//   ....[106]....
        /*07dc*/ 	.word	0x00005a70
        /*07e0*/ 	.word	0x00000000
        /*07e4*/ 	.word	0x00000000
        /*07e8*/ 	.short	0x0101
        /*07ea*/ 	.byte	0xff
	.zero		1


	//   ....[107]....
        /*07ec*/ 	.word	0x000066b0
        /*07f0*/ 	.word	0x000000ff
        /*07f4*/ 	.word	0x00000060
        /*07f8*/ 	.short	0x010a
        /*07fa*/ 	.byte	0x2b
	.zero		1


	//   ....[108]....
        /*07fc*/ 	.word	0x000066e0
        /*0800*/ 	.word	0x0000001a
        /*0804*/ 	.word	0x000000d0
        /*0808*/ 	.short	0x010a
        /*080a*/ 	.byte	0xff
	.zero		1


	//   ....[109]....
        /*080c*/ 	.word	0x000067d0
        /*0810*/ 	.word	0x000000ff
        /*0814*/ 	.word	0x00000060
        /*0818*/ 	.short	0x010a
        /*081a*/ 	.byte	0x2b
	.zero		1


	//   ....[110]....
        /*081c*/ 	.word	0x000068c0
        /*0820*/ 	.word	0x0000001a
        /*0824*/ 	.word	0x000000d0
        /*0828*/ 	.short	0x010a
        /*082a*/ 	.byte	0xff
	.zero		1


	//   ....[111]....
        /*082c*/ 	.word	0x00007090
        /*0830*/ 	.word	0x00000000
        /*0834*/ 	.word	0x00000000
        /*0838*/ 	.short	0x0101
        /*083a*/ 	.byte	0xff
	.zero		1


	//   ....[112]....
        /*083c*/ 	.word	0x000070a0
        /*0840*/ 	.word	0x00000002
        /*0844*/ 	.word	0x00000060
        /*0848*/ 	.short	0x010a
        /*084a*/ 	.byte	0xff
	.zero		1


	//   ....[113]....
        /*084c*/ 	.word	0x00007180
        /*0850*/ 	.word	0x00000002
        /*0854*/ 	.word	0x00000060
        /*0858*/ 	.short	0x010a
        /*085a*/ 	.byte	0xff
	.zero		1


	//   ....[114]....
        /*085c*/ 	.word	0x000079e0
        /*0860*/ 	.word	0x00000015
        /*0864*/ 	.word	0x00000000
        /*0868*/ 	.short	0x0101
        /*086a*/ 	.byte	0xff
	.zero		1


	//   ....[115]....
        /*086c*/ 	.word	0x00007a00
        /*0870*/ 	.word	0x00000000
        /*0874*/ 	.word	0x00000060
        /*0878*/ 	.short	0x010a
        /*087a*/ 	.byte	0xff
	.zero		1


	//   ....[116]....
        /*087c*/ 	.word	0x00007ad0
        /*0880*/ 	.word	0x00000000
        /*0884*/ 	.word	0x00000060
        /*0888*/ 	.short	0x010a
        /*088a*/ 	.byte	0xff
	.zero		1


	//   ....[117]....
        /*088c*/ 	.word	0x00008340
        /*0890*/ 	.word	0x00000015
        /*0894*/ 	.word	0x00000000
        /*0898*/ 	.short	0x0101
        /*089a*/ 	.byte	0xff
	.zero		1


	//   ....[118]....
        /*089c*/ 	.word	0x00008360
        /*08a0*/ 	.word	0x00000000
        /*08a4*/ 	.word	0x00000060
        /*08a8*/ 	.short	0x010a
        /*08aa*/ 	.byte	0xff
	.zero		1


	//   ....[119]....
        /*08ac*/ 	.word	0x00008430
        /*08b0*/ 	.word	0x00000000
        /*08b4*/ 	.word	0x00000060
        /*08b8*/ 	.short	0x010a
        /*08ba*/ 	.byte	0xff
	.zero		1


	//   ....[120]....
        /*08bc*/ 	.word	0x00008cd0
        /*08c0*/ 	.word	0x00000015
        /*08c4*/ 	.word	0x00000000
        /*08c8*/ 	.short	0x0101
        /*08ca*/ 	.byte	0xff
	.zero		1


	//   ....[121]....
        /*08cc*/ 	.word	0x00008cf0
        /*08d0*/ 	.word	0x00000000
        /*08d4*/ 	.word	0x00000060
        /*08d8*/ 	.short	0x010a
        /*08da*/ 	.byte	0xff
	.zero		1


	//   ....[122]....
        /*08dc*/ 	.word	0x00008dc0
        /*08e0*/ 	.word	0x00000000
        /*08e4*/ 	.word	0x00000060
        /*08e8*/ 	.short	0x010a
        /*08ea*/ 	.byte	0xff
	.zero		1


	//   ....[123]....
        /*08ec*/ 	.word	0x000096a0
        /*08f0*/ 	.word	0x00000015
        /*08f4*/ 	.word	0x00000000
        /*08f8*/ 	.short	0x0101
        /*08fa*/ 	.byte	0xff
	.zero		1


	//   ....[124]....
        /*08fc*/ 	.word	0x000096c0
        /*0900*/ 	.word	0x00000000
        /*0904*/ 	.word	0x00000060
        /*0908*/ 	.short	0x010a
        /*090a*/ 	.byte	0xff
	.zero		1


	//   ....[125]....
        /*090c*/ 	.word	0x00009790
        /*0910*/ 	.word	0x00000000
        /*0914*/ 	.word	0x00000060
        /*0918*/ 	.short	0x010a
        /*091a*/ 	.byte	0xff
	.zero		1


	//   ....[126]....
        /*091c*/ 	.word	0x0000a040
        /*0920*/ 	.word	0x00000015
        /*0924*/ 	.word	0x00000000
        /*0928*/ 	.short	0x0101
        /*092a*/ 	.byte	0xff
	.zero		1


	//   ....[127]....
        /*092c*/ 	.word	0x0000a060
        /*0930*/ 	.word	0x00000000
        /*0934*/ 	.word	0x00000060
        /*0938*/ 	.short	0x010a
        /*093a*/ 	.byte	0xff
	.zero		1


	//   ....[128]....
        /*093c*/ 	.word	0x0000a130
        /*0940*/ 	.word	0x00000000
        /*0944*/ 	.word	0x00000060
        /*0948*/ 	.short	0x010a
        /*094a*/ 	.byte	0xff
	.zero		1


	//   ....[129]....
        /*094c*/ 	.word	0x0000a9e0
        /*0950*/ 	.word	0x00000015
        /*0954*/ 	.word	0x00000000
        /*0958*/ 	.short	0x0101
        /*095a*/ 	.byte	0xff
	.zero		1


	//   ....[130]....
        /*095c*/ 	.word	0x0000aa00
        /*0960*/ 	.word	0x00000000
        /*0964*/ 	.word	0x00000060
        /*0968*/ 	.short	0x010a
        /*096a*/ 	.byte	0xff
	.zero		1


	//   ....[131]....
        /*096c*/ 	.word	0x0000aad0
        /*0970*/ 	.word	0x00000000
        /*0974*/ 	.word	0x00000060
        /*0978*/ 	.short	0x010a
        /*097a*/ 	.byte	0xff
	.zero		1


	//   ....[132]....
        /*097c*/ 	.word	0x0000afa0
        /*0980*/ 	.word	0x000000ff
        /*0984*/ 	.word	0x00000000
        /*0988*/ 	.short	0x0101
        /*098a*/ 	.byte	0x04
	.zero		1


	//   ....[133]....
        /*098c*/ 	.word	0x0000b390
        /*0990*/ 	.word	0x00000000
        /*0994*/ 	.word	0x00000000
        /*0998*/ 	.short	0x0101
        /*099a*/ 	.byte	0xff
	.zero		1


	//   ....[134]....
        /*099c*/ 	.word	0x0000b640
        /*09a0*/ 	.word	0x000000ff
        /*09a4*/ 	.word	0x00000000
        /*09a8*/ 	.short	0x0101
        /*09aa*/ 	.byte	0x04
	.zero		1


	//   ....[135]....
        /*09ac*/ 	.word	0x0000b660
        /*09b0*/ 	.word	0x00000000
        /*09b4*/ 	.word	0x00000120
        /*09b8*/ 	.short	0x010a
        /*09ba*/ 	.byte	0xff
	.zero		1


	//   ....[136]....
        /*09bc*/ 	.word	0x0000b6c0
        /*09c0*/ 	.word	0x00000000
        /*09c4*/ 	.word	0x00000030
        /*09c8*/ 	.short	0x010a
        /*09ca*/ 	.byte	0xff
	.zero		1


	//   ....[137]....
        /*09cc*/ 	.word	0x0000b720
        /*09d0*/ 	.word	0x00000000
        /*09d4*/ 	.word	0x00000030
        /*09d8*/ 	.short	0x010a
        /*09da*/ 	.byte	0xff
	.zero		1


	//   ....[138]....
        /*09dc*/ 	.word	0x0000b770
        /*09e0*/ 	.word	0x00000003
        /*09e4*/ 	.word	0x000000b0
        /*09e8*/ 	.short	0x010a
        /*09ea*/ 	.byte	0xff
	.zero		1


	//   ....[139]....
        /*09ec*/ 	.word	0x0000b7d0
        /*09f0*/ 	.word	0x00000000
        /*09f4*/ 	.word	0x00000000
        /*09f8*/ 	.short	0x010a
        /*09fa*/ 	.byte	0xff
	.zero		1


	//   ....[140]....
        /*09fc*/ 	.word	0x0000b830
        /*0a00*/ 	.word	0x00000000
        /*0a04*/ 	.word	0x00000000
        /*0a08*/ 	.short	0x010a
        /*0a0a*/ 	.byte	0xff
	.zero		1


	//   ....[141]....
        /*0a0c*/ 	.word	0x0000b890
        /*0a10*/ 	.word	0x00000000
        /*0a14*/ 	.word	0x00000000
        /*0a18*/ 	.short	0x010a
        /*0a1a*/ 	.byte	0xff
	.zero		1


	//   ....[142]....
        /*0a1c*/ 	.word	0x0000b8f0
        /*0a20*/ 	.word	0x00000000
        /*0a24*/ 	.word	0x00000000
        /*0a28*/ 	.short	0x010a
        /*0a2a*/ 	.byte	0xff
	.zero		1


	//   ....[143]....
        /*0a2c*/ 	.word	0x0000b950
        /*0a30*/ 	.word	0x00000000
        /*0a34*/ 	.word	0x00000000
        /*0a38*/ 	.short	0x010a
        /*0a3a*/ 	.byte	0xff
	.zero		1


	//   ....[144]....
        /*0a3c*/ 	.word	0x0000b9a0
        /*0a40*/ 	.word	0x00000002
        /*0a44*/ 	.word	0x00000110
        /*0a48*/ 	.short	0x010a
        /*0a4a*/ 	.byte	0xff
	.zero		1


	//   ....[145]....
        /*0a4c*/ 	.word	0x0000ba00
        /*0a50*/ 	.word	0x00000002
        /*0a54*/ 	.word	0x000000c0
        /*0a58*/ 	.short	0x010a
        /*0a5a*/ 	.byte	0xff
	.zero		1


	//   ....[146]....
        /*0a5c*/ 	.word	0x0000ba50
        /*0a60*/ 	.word	0x00000002
        /*0a64*/ 	.word	0x000000b0
        /*0a68*/ 	.short	0x010a
        /*0a6a*/ 	.byte	0xff
	.zero		1


	//   ....[147]....
        /*0a6c*/ 	.word	0x0000bab0
        /*0a70*/ 	.word	0x00000000
        /*0a74*/ 	.word	0x000000c0
        /*0a78*/ 	.short	0x010a
        /*0a7a*/ 	.byte	0xff
	.zero		1


	//   ....[148]....
        /*0a7c*/ 	.word	0x0000bb00
        /*0a80*/ 	.word	0x00000000
        /*0a84*/ 	.word	0x000000b0
        /*0a88*/ 	.short	0x010a
        /*0a8a*/ 	.byte	0xff
	.zero		1


	//   ....[149]....
        /*0a8c*/ 	.word	0x0000bb60
        /*0a90*/ 	.word	0x00000002
        /*0a94*/ 	.word	0x000000f0
        /*0a98*/ 	.short	0x010a
        /*0a9a*/ 	.byte	0xff
	.zero		1


	//   ....[150]....
        /*0a9c*/ 	.word	0x0000bbc0
        /*0aa0*/ 	.word	0x00000000
        /*0aa4*/ 	.word	0x00000000
        /*0aa8*/ 	.short	0x010a
        /*0aaa*/ 	.byte	0xff
	.zero		1


	//   ....[151]....
        /*0aac*/ 	.word	0x0000bc20
        /*0ab0*/ 	.word	0x00000000
        /*0ab4*/ 	.word	0x00000000
        /*0ab8*/ 	.short	0x010a
        /*0aba*/ 	.byte	0xff
	.zero		1


	//   ....[152]....
        /*0abc*/ 	.word	0x0000bc80
        /*0ac0*/ 	.word	0x00000000
        /*0ac4*/ 	.word	0x00000000
        /*0ac8*/ 	.short	0x010a
        /*0aca*/ 	.byte	0xff
	.zero		1


	//   ....[153]....
        /*0acc*/ 	.word	0x0000bce0
        /*0ad0*/ 	.word	0x00000000
        /*0ad4*/ 	.word	0x00000000
        /*0ad8*/ 	.short	0x010a
        /*0ada*/ 	.byte	0xff
	.zero		1


	//   ....[154]....
        /*0adc*/ 	.word	0x0000bd40
        /*0ae0*/ 	.word	0x00000000
        /*0ae4*/ 	.word	0x00000000
        /*0ae8*/ 	.short	0x010a
        /*0aea*/ 	.byte	0xff
	.zero		1


	//   ....[155]....
        /*0aec*/ 	.word	0x0000bd90
        /*0af0*/ 	.word	0x0000000c
        /*0af4*/ 	.word	0x000000b0
        /*0af8*/ 	.short	0x010a
        /*0afa*/ 	.byte	0xff
	.zero		1


	//   ....[156]....
        /*0afc*/ 	.word	0x0000bdf0
        /*0b00*/ 	.word	0x00000000
        /*0b04*/ 	.word	0x000000a8
        /*0b08*/ 	.short	0x010a
        /*0b0a*/ 	.byte	0xff
	.zero		1


	//   ....[157]....
        /*0b0c*/ 	.word	0x0000be50
        /*0b10*/ 	.word	0x00000000
        /*0b14*/ 	.word	0x00000080
        /*0b18*/ 	.short	0x010a
        /*0b1a*/ 	.byte	0xff
	.zero		1


	//   ....[158]....
        /*0b1c*/ 	.word	0x0000beb0
        /*0b20*/ 	.word	0x00000000
        /*0b24*/ 	.word	0x00000088
        /*0b28*/ 	.short	0x010a
        /*0b2a*/ 	.byte	0xff
	.zero		1


	//   ....[159]....
        /*0b2c*/ 	.word	0x0000bf10
        /*0b30*/ 	.word	0x00000000
        /*0b34*/ 	.word	0x00000090
        /*0b38*/ 	.short	0x010a
        /*0b3a*/ 	.byte	0xff
	.zero		1


	//   ....[160]....
        /*0b3c*/ 	.word	0x0000bf70
        /*0b40*/ 	.word	0x00000000
        /*0b44*/ 	.word	0x00000098
        /*0b48*/ 	.short	0x010a
        /*0b4a*/ 	.byte	0xff
	.zero		1


	//   ....[161]....
        /*0b4c*/ 	.word	0x0000bfd0
        /*0b50*/ 	.word	0x00000000
        /*0b54*/ 	.word	0x00000080
        /*0b58*/ 	.short	0x010a
        /*0b5a*/ 	.byte	0xff
	.zero		1


	//   ....[162]....
        /*0b5c*/ 	.word	0x0000c030
        /*0b60*/ 	.word	0x00000000
        /*0b64*/ 	.word	0x00000088
        /*0b68*/ 	.short	0x010a
        /*0b6a*/ 	.byte	0xff
	.zero		1


	//   ....[163]....
        /*0b6c*/ 	.word	0x0000c090
        /*0b70*/ 	.word	0x00000000
        /*0b74*/ 	.word	0x00000090
        /*0b78*/ 	.short	0x010a
        /*0b7a*/ 	.byte	0xff
	.zero		1


	//   ....[164]....
        /*0b7c*/ 	.word	0x0000c0f0
        /*0b80*/ 	.word	0x00000000
        /*0b84*/ 	.word	0x00000098
        /*0b88*/ 	.short	0x010a
        /*0b8a*/ 	.byte	0xff
	.zero		1


	//   ....[165]....
        /*0b8c*/ 	.word	0x0000c150
        /*0b90*/ 	.word	0x00000000
        /*0b94*/ 	.word	0x00000080
        /*0b98*/ 	.short	0x010a
        /*0b9a*/ 	.byte	0xff
	.zero		1


	//   ....[166]....
        /*0b9c*/ 	.word	0x0000c1b0
        /*0ba0*/ 	.word	0x00000000
        /*0ba4*/ 	.word	0x00000088
        /*0ba8*/ 	.short	0x010a
        /*0baa*/ 	.byte	0xff
	.zero		1


	//   ....[167]....
        /*0bac*/ 	.word	0x0000c210
        /*0bb0*/ 	.word	0x00000002
        /*0bb4*/ 	.word	0x00000090
        /*0bb8*/ 	.short	0x010a
        /*0bba*/ 	.byte	0xff
	.zero		1


	//   ....[168]....
        /*0bbc*/ 	.word	0x0000c260
        /*0bc0*/ 	.word	0x00000000
        /*0bc4*/ 	.word	0x000000b0
        /*0bc8*/ 	.short	0x010a
        /*0bca*/ 	.byte	0xff
	.zero		1


	//   ....[169]....
        /*0bcc*/ 	.word	0x0000c2c0
        /*0bd0*/ 	.word	0x00000002
        /*0bd4*/ 	.word	0x00000060
        /*0bd8*/ 	.short	0x010a
        /*0bda*/ 	.byte	0xff
	.zero		1


	//   ....[170]....
        /*0bdc*/ 	.word	0x0000c310
        /*0be0*/ 	.word	0x0000001a
        /*0be4*/ 	.word	0x000000d0
        /*0be8*/ 	.short	0x010a
        /*0bea*/ 	.byte	0xff
	.zero		1


	//   ....[171]....
        /*0bec*/ 	.word	0x0000c360
        /*0bf0*/ 	.word	0x00000002
        /*0bf4*/ 	.word	0x00000060
        /*0bf8*/ 	.short	0x010a
        /*0bfa*/ 	.byte	0xff
	.zero		1


	//   ....[172]....
        /*0bfc*/ 	.word	0x0000c3b0
        /*0c00*/ 	.word	0x00000000
        /*0c04*/ 	.word	0x00000060
        /*0c08*/ 	.short	0x010a
        /*0c0a*/ 	.byte	0xff
	.zero		1


	//   ....[173]....
        /*0c0c*/ 	.word	0x0000c400
        /*0c10*/ 	.word	0x00000000
        /*0c14*/ 	.word	0x00000060
        /*0c18*/ 	.short	0x010a
        /*0c1a*/ 	.byte	0xff
	.zero		1


	//   ....[174]....
        /*0c1c*/ 	.word	0x0000c450
        /*0c20*/ 	.word	0x00000000
        /*0c24*/ 	.word	0x00000060
        /*0c28*/ 	.short	0x010a
        /*0c2a*/ 	.byte	0xff
	.zero		1


	//   ....[175]....
        /*0c2c*/ 	.word	0x0000c4a0
        /*0c30*/ 	.word	0x00000000
        /*0c34*/ 	.word	0x00000060
        /*0c38*/ 	.short	0x010a
        /*0c3a*/ 	.byte	0xff
	.zero		1


	//   ....[176]....
        /*0c3c*/ 	.word	0x0000c4f0
        /*0c40*/ 	.word	0x00000000
        /*0c44*/ 	.word	0x00000060
        /*0c48*/ 	.short	0x010a
        /*0c4a*/ 	.byte	0xff
	.zero		1


	//   ....[177]....
        /*0c4c*/ 	.word	0x0000c540
        /*0c50*/ 	.word	0x00000000
        /*0c54*/ 	.word	0x00000060
        /*0c58*/ 	.short	0x010a
        /*0c5a*/ 	.byte	0xff
	.zero		1


	//----- nvinfo : EIATTR_NUM_MBARRIERS
	.align		4
.L_47:
        /*0c5c*/ 	.byte	0x03, 0x38
        /*0c5e*/ 	.short	0x0026


	//----- nvinfo : EIATTR_EXIT_INSTR_OFFSETS
	.align		4
        /*0c60*/ 	.byte	0x04, 0x1c
        /*0c62*/ 	.short	(.L_49 - .L_48)


	//   ....[0]....
.L_48:
        /*0c64*/ 	.word	0x00002b30


	//   ....[1]....
        /*0c68*/ 	.word	0x00003020


	//   ....[2]....
        /*0c6c*/ 	.word	0x00003080


	//   ....[3]....
        /*0c70*/ 	.word	0x00003f90


	//   ....[4]....
        /*0c74*/ 	.word	0x000056b0


	//   ....[5]....
        /*0c78*/ 	.word	0x000056f0


	//   ....[6]....
        /*0c7c*/ 	.word	0x0000b530


	//   ....[7]....
        /*0c80*/ 	.word	0x0000b5b0


	//   ....[8]....
        /*0c84*/ 	.word	0x0000b5e0


	//   ....[9]....
        /*0c88*/ 	.word	0x0000b650


	//----- nvinfo : EIATTR_MAX_THREADS
	.align		4
.L_49:
        /*0c8c*/ 	.byte	0x04, 0x05
        /*0c8e*/ 	.short	(.L_51 - .L_50)
.L_50:
        /*0c90*/ 	.word	0x00000100
        /*0c94*/ 	.word	0x00000001
        /*0c98*/ 	.word	0x00000001


	//----- nvinfo : EIATTR_CRS_STACK_SIZE
	.align		4
.L_51:
        /*0c9c*/ 	.byte	0x04, 0x1e
        /*0c9e*/ 	.short	(.L_53 - .L_52)
.L_52:
        /*0ca0*/ 	.word	0x00000000


	//----- nvinfo : EIATTR_CBANK_PARAM_SIZE
	.align		4
.L_53:
        /*0ca4*/ 	.byte	0x03, 0x19
        /*0ca6*/ 	.short	0x0800


	//----- nvinfo : EIATTR_PARAM_CBANK
	.align		4
        /*0ca8*/ 	.byte	0x04, 0x0a
        /*0caa*/ 	.short	(.L_55 - .L_54)
	.align		4
.L_54:
        /*0cac*/ 	.word	index@(.nv.constant0._ZN7cutlass13device_kernelINS_4gemm6kernel13GemmUniversalIN4cute5tupleIJiiiiEEENS1_10collective13CollectiveMmaINS1_35MainloopSm100TmaUmmaWarpSpecializedILi6ELi2ELi4ENS5_IJNS4_1CILi1EEENSA_ILi4EEESB_EEEEENS5_IJNSA_ILi128EEESF_NSA_ILi32EEEEEENS_10tfloat32_tENS5_IJlSB_lEEESI_SJ_NS4_8TiledMMAINS4_8MMA_AtomIJNS4_17SM100_MMA_TF32_SSISI_SI_fLi128ELi128ELNS4_4UMMA5MajorE0ELSO_0ELNSN_7ScaleInE0ELSP_0EEEEEENS4_6LayoutINS5_IJSB_SB_SB_EEENS5_IJNSA_ILi0EEESU_SU_EEEEENS5_IJNS4_10UnderscoreESX_SX_EEEEENS4_23SM90_TMA_LOAD_MULTICASTENS4_14ComposedLayoutINS4_7SwizzleILi3ELi4ELi3EEENS4_18smem_ptr_flag_bitsILi32EEENSS_INS5_IJNSA_ILi8EEESG_EEENS5_IJSG_SB_EEEEEEEvNS4_8identityENS4_13SM90_TMA_LOADES1A_vS1B_EENS_8epilogue10collective18CollectiveEpilogueINS1E_23Sm100TmaWarpSpecializedILi4ELi2ELi16ELb1ELb0EEEJSH_NS5_IJNSS_ISF_SB_EENSS_INSA_ILi16EEESB_EEEEESI_SJ_SI_SJ_NS1E_6fusion15FusionCallbacksIS1I_NS1N_17LinearCombinationISI_fSI_fLNS_15FloatRoundStyleE2EEESH_S1M_JEEENS4_5SM1004TMEM4LOAD26SM100_TMEM_LOAD_32dp32b16xES1C_NS11_INS12_ILi2ELi4ELi3EEES15_NSS_INS5_IJS16_S1K_EEENS5_IJS1K_SB_EEEEEEENS4_39AutoVectorizingCopyWithAssumedAlignmentILi128EEENS4_14SM90_TMA_STOREES21_S23_S23_EEEvvEEEEvNT_6ParamsE)
        /*0cb0*/ 	.short	0x0380
        /*0cb2*/ 	.short	0x0800


	//----- nvinfo : EIATTR_SW_WAR
	.align		4
.L_55:
        /*0cb4*/ 	.byte	0x04, 0x36
        /*0cb6*/ 	.short	(.L_57 - .L_56)
.L_56:
        /*0cb8*/ 	.word	0x00000008
.L_57:


//--------------------- .nv.callgraph             --------------------------
	.section	.nv.callgraph,"",@"SHT_CUDA_CALLGRAPH"
	.align	4
	.sectionentsize	8
	.align		4
        /*0000*/ 	.word	0x00000000
	.align		4
        /*0004*/ 	.word	0xffffffff
	.align		4
        /*0008*/ 	.word	index@(_ZN7cutlass13device_kernelINS_4gemm6kernel13GemmUniversalIN4cute5tupleIJiiiiEEENS1_10collective13CollectiveMmaINS1_35MainloopSm100TmaUmmaWarpSpecializedILi6ELi2ELi4ENS5_IJNS4_1CILi1EEENSA_ILi4EEESB_EEEEENS5_IJNSA_ILi128EEESF_NSA_ILi32EEEEEENS_10tfloat32_tENS5_IJlSB_lEEESI_SJ_NS4_8TiledMMAINS4_8MMA_AtomIJNS4_17SM100_MMA_TF32_SSISI_SI_fLi128ELi128ELNS4_4UMMA5MajorE0ELSO_0ELNSN_7ScaleInE0ELSP_0EEEEEENS4_6LayoutINS5_IJSB_SB_SB_EEENS5_IJNSA_ILi0EEESU_SU_EEEEENS5_IJNS4_10UnderscoreESX_SX_EEEEENS4_23SM90_TMA_LOAD_MULTICASTENS4_14ComposedLayoutINS4_7SwizzleILi3ELi4ELi3EEENS4_18smem_ptr_flag_bitsILi32EEENSS_INS5_IJNSA_ILi8EEESG_EEENS5_IJSG_SB_EEEEEEEvNS4_8identityENS4_13SM90_TMA_LOADES1A_vS1B_EENS_8epilogue10collective18CollectiveEpilogueINS1E_23Sm100TmaWarpSpecializedILi4ELi2ELi16ELb1ELb0EEEJSH_NS5_IJNSS_ISF_SB_EENSS_INSA_ILi16EEESB_EEEEESI_SJ_SI_SJ_NS1E_6fusion15FusionCallbacksIS1I_NS1N_17LinearCombinationISI_fSI_fLNS_15FloatRoundStyleE2EEESH_S1M_JEEENS4_5SM1004TMEM4LOAD26SM100_TMEM_LOAD_32dp32b16xES1C_NS11_INS12_ILi2ELi4ELi3EEES15_NSS_INS5_IJS16_S1K_EEENS5_IJS1K_SB_EEEEEEENS4_39AutoVectorizingCopyWithAssumedAlignmentILi128EEENS4_14SM90_TMA_STOREES21_S23_S23_EEEvvEEEEvNT_6ParamsE)
	.align		4
        /*000c*/ 	.word	index@(__assertfail)
	.align		4
        /*0010*/ 	.word	0x00000000
	.align		4
        /*0014*/ 	.word	0xfffffffe
	.align		4
        /*0018*/ 	.word	0x00000000
	.align		4
        /*001c*/ 	.word	0xfffffffd
	.align		4
        /*0020*/ 	.word	0x00000000
	.align		4
        /*0024*/ 	.word	0xfffffffc


//--------------------- .nv.constant4             --------------------------
	.section	.nv.constant4,"a",@progbits
	.align	8
	.align		8
.nv.constant4:
        /*0000*/ 	.dword	__assertfail
	.align		8
        /*0008*/ 	.dword	__unnamed_1
	.align		8
        /*0010*/ 	.dword	__unnamed_2
	.align		8
        /*0018*/ 	.dword	_ZN40_INTERNAL_317435ae_4_k_cu_dd763cd8_298324cuda3std3__45__cpo5beginE
	.align		8
        /*0020*/ 	.dword	_ZN40_INTERNAL_317435ae_4_k_cu_dd763cd8_298324cuda3std3__45__cpo3endE
	.align		8
        /*0028*/ 	.dword	_ZN40_INTERNAL_317435ae_4_k_cu_dd763cd8_298324cuda3std3__45__cpo6cbeginE
	.align		8
        /*0030*/ 	.dword	_ZN40_INTERNAL_317435ae_4_k_cu_dd763cd8_298324cuda3std3__45__cpo4cendE
	.align		8
        /*0038*/ 	.dword	_ZN40_INTERNAL_317435ae_4_k_cu_dd763cd8_298324cuda3std3__442_GLOBAL__N__317435ae_4_k_cu_dd763cd8_298326ignoreE
	.align		8
        /*0040*/ 	.dword	_ZN40_INTERNAL_317435ae_4_k_cu_dd763cd8_298324cuda3std3__419piecewise_constructE
	.align		8
        /*0048*/ 	.dword	_ZN40_INTERNAL_317435ae_4_k_cu_dd763cd8_298324cuda3std3__48in_placeE
	.align		8
        /*0050*/ 	.dword	_ZN40_INTERNAL_317435ae_4_k_cu_dd763cd8_298324cuda3std6ranges3__45__cpo4swapE
	.align		8
        /*0058*/ 	.dword	_ZN40_INTERNAL_317435ae_4_k_cu_dd763cd8_298324cuda3std6ranges3__45__cpo9iter_moveE
	.align		8
        /*0060*/ 	.dword	_ZN40_INTERNAL_317435ae_4_k_cu_dd763cd8_298324cute7productE
	.align		8
        /*0068*/ 	.dword	_ZN40_INTERNAL_317435ae_4_k_cu_dd763cd8_298324cute1_E
	.align		8
        /*0070*/ 	.dword	$str$25
	.align		8
        /*0078*/ 	.dword	$str$26
	.align		8
        /*0080*/ 	.dword	$str$27
	.align		8
        /*0088*/ 	.dword	$str$28


//--------------------- .text._ZN7cutlass13device_kernelINS_4gemm6kernel13GemmUniversalIN4cute5tupleIJiiiiEEENS1_10collective13CollectiveMmaINS1_35MainloopSm100TmaUmmaWarpSpecializedILi6ELi2ELi4ENS5_IJNS4_1CILi1EEENSA_ILi4EEESB_EEEEENS5_IJNSA_ILi128EEESF_NSA_ILi32EEEEEENS_10tfloat32_tENS5_IJlSB_lEEESI_SJ_NS4_8TiledMMAINS4_8MMA_AtomIJNS4_17SM100_MMA_TF32_SSISI_SI_fLi128ELi128ELNS4_4UMMA5MajorE0ELSO_0ELNSN_7ScaleInE0ELSP_0EEEEEENS4_6LayoutINS5_IJSB_SB_SB_EEENS5_IJNSA_ILi0EEESU_SU_EEEEENS5_IJNS4_10UnderscoreESX_SX_EEEEENS4_23SM90_TMA_LOAD_MULTICASTENS4_14ComposedLayoutINS4_7SwizzleILi3ELi4ELi3EEENS4_18smem_ptr_flag_bitsILi32EEENSS_INS5_IJNSA_ILi8EEESG_EEENS5_IJSG_SB_EEEEEEEvNS4_8identityENS4_13SM90_TMA_LOADES1A_vS1B_EENS_8epilogue10collective18CollectiveEpilogueINS1E_23Sm100TmaWarpSpecializedILi4ELi2ELi16ELb1ELb0EEEJSH_NS5_IJNSS_ISF_SB_EENSS_INSA_ILi16EEESB_EEEEESI_SJ_SI_SJ_NS1E_6fusion15FusionCallbacksIS1I_NS1N_17LinearCombinationISI_fSI_fLNS_15FloatRoundStyleE2EEESH_S1M_JEEENS4_5SM1004TMEM4LOAD26SM100_TMEM_LOAD_32dp32b16xES1C_NS11_INS12_ILi2ELi4ELi3EEES15_NSS_INS5_IJS16_S1K_EEENS5_IJS1K_SB_EEEEEEENS4_39AutoVectorizingCopyWithAssumedAlignmentILi128EEENS4_14SM90_TMA_STOREES21_S23_S23_EEEvvEEEEvNT_6ParamsE --------------------------
	.section	.text._ZN7cutlass13device_kernelINS_4gemm6kernel13GemmUniversalIN4cute5tupleIJiiiiEEENS1_10collective13CollectiveMmaINS1_35MainloopSm100TmaUmmaWarpSpecializedILi6ELi2ELi4ENS5_IJNS4_1CILi1EEENSA_ILi4EEESB_EEEEENS5_IJNSA_ILi128EEESF_NSA_ILi32EEEEEENS_10tfloat32_tENS5_IJlSB_lEEESI_SJ_NS4_8TiledMMAINS4_8MMA_AtomIJNS4_17SM100_MMA_TF32_SSISI_SI_fLi128ELi128ELNS4_4UMMA5MajorE0ELSO_0ELNSN_7ScaleInE0ELSP_0EEEEEENS4_6LayoutINS5_IJSB_SB_SB_EEENS5_IJNSA_ILi0EEESU_SU_EEEEENS5_IJNS4_10UnderscoreESX_SX_EEEEENS4_23SM90_TMA_LOAD_MULTICASTENS4_14ComposedLayoutINS4_7SwizzleILi3ELi4ELi3EEENS4_18smem_ptr_flag_bitsILi32EEENSS_INS5_IJNSA_ILi8EEESG_EEENS5_IJSG_SB_EEEEEEEvNS4_8identityENS4_13SM90_TMA_LOADES1A_vS1B_EENS_8epilogue10collective18CollectiveEpilogueINS1E_23Sm100TmaWarpSpecializedILi4ELi2ELi16ELb1ELb0EEEJSH_NS5_IJNSS_ISF_SB_EENSS_INSA_ILi16EEESB_EEEEESI_SJ_SI_SJ_NS1E_6fusion15FusionCallbacksIS1I_NS1N_17LinearCombinationISI_fSI_fLNS_15FloatRoundStyleE2EEESH_S1M_JEEENS4_5SM1004TMEM4LOAD26SM100_TMEM_LOAD_32dp32b16xES1C_NS11_INS12_ILi2ELi4ELi3EEES15_NSS_INS5_IJS16_S1K_EEENS5_IJS1K_SB_EEEEEEENS4_39AutoVectorizingCopyWithAssumedAlignmentILi128EEENS4_14SM90_TMA_STOREES21_S23_S23_EEEvvEEEEvNT_6ParamsE,"ax",@progbits
	.align	128
.text._ZN7cutlass13device_kernelINS_4gemm6kernel13GemmUniversalIN4cute5tupleIJiiiiEEENS1_10collective13CollectiveMmaINS1_35MainloopSm100TmaUmmaWarpSpecializedILi6ELi2ELi4ENS5_IJNS4_1CILi1EEENSA_ILi4EEESB_EEEEENS5_IJNSA_ILi128EEESF_NSA_ILi32EEEEEENS_10tfloat32_tENS5_IJlSB_lEEESI_SJ_NS4_8TiledMMAINS4_8MMA_AtomIJNS4_17SM100_MMA_TF32_SSISI_SI_fLi128ELi128ELNS4_4UMMA5MajorE0ELSO_0ELNSN_7ScaleInE0ELSP_0EEEEEENS4_6LayoutINS5_IJSB_SB_SB_EEENS5_IJNSA_ILi0EEESU_SU_EEEEENS5_IJNS4_10UnderscoreESX_SX_EEEEENS4_23SM90_TMA_LOAD_MULTICASTENS4_14ComposedLayoutINS4_7SwizzleILi3ELi4ELi3EEENS4_18smem_ptr_flag_bitsILi32EEENSS_INS5_IJNSA_ILi8EEESG_EEENS5_IJSG_SB_EEEEEEEvNS4_8identityENS4_13SM90_TMA_LOADES1A_vS1B_EENS_8epilogue10collective18CollectiveEpilogueINS1E_23Sm100TmaWarpSpecializedILi4ELi2ELi16ELb1ELb0EEEJSH_NS5_IJNSS_ISF_SB_EENSS_INSA_ILi16EEESB_EEEEESI_SJ_SI_SJ_NS1E_6fusion15FusionCallbacksIS1I_NS1N_17LinearCombinationISI_fSI_fLNS_15FloatRoundStyleE2EEESH_S1M_JEEENS4_5SM1004TMEM4LOAD26SM100_TMEM_LOAD_32dp32b16xES1C_NS11_INS12_ILi2ELi4ELi3EEES15_NSS_INS5_IJS16_S1K_EEENS5_IJS1K_SB_EEEEEEENS4_39AutoVectorizingCopyWithAssumedAlignmentILi128EEENS4_14SM90_TMA_STOREES21_S23_S23_EEEvvEEEEvNT_6ParamsE:
        .type           _ZN7cutlass13device_kernelINS_4gemm6kernel13GemmUniversalIN4cute5tupleIJiiiiEEENS1_10collective13CollectiveMmaINS1_35MainloopSm100TmaUmmaWarpSpecializedILi6ELi2ELi4ENS5_IJNS4_1CILi1EEENSA_ILi4EEESB_EEEEENS5_IJNSA_ILi128EEESF_NSA_ILi32EEEEEENS_10tfloat32_tENS5_IJlSB_lEEESI_SJ_NS4_8TiledMMAINS4_8MMA_AtomIJNS4_17SM100_MMA_TF32_SSISI_SI_fLi128ELi128ELNS4_4UMMA5MajorE0ELSO_0ELNSN_7ScaleInE0ELSP_0EEEEEENS4_6LayoutINS5_IJSB_SB_SB_EEENS5_IJNSA_ILi0EEESU_SU_EEEEENS5_IJNS4_10UnderscoreESX_SX_EEEEENS4_23SM90_TMA_LOAD_MULTICASTENS4_14ComposedLayoutINS4_7SwizzleILi3ELi4ELi3EEENS4_18smem_ptr_flag_bitsILi32EEENSS_INS5_IJNSA_ILi8EEESG_EEENS5_IJSG_SB_EEEEEEEvNS4_8identityENS4_13SM90_TMA_LOADES1A_vS1B_EENS_8epilogue10collective18CollectiveEpilogueINS1E_23Sm100TmaWarpSpecializedILi4ELi2ELi16ELb1ELb0EEEJSH_NS5_IJNSS_ISF_SB_EENSS_INSA_ILi16EEESB_EEEEESI_SJ_SI_SJ_NS1E_6fusion15FusionCallbacksIS1I_NS1N_17LinearCombinationISI_fSI_fLNS_15FloatRoundStyleE2EEESH_S1M_JEEENS4_5SM1004TMEM4LOAD26SM100_TMEM_LOAD_32dp32b16xES1C_NS11_INS12_ILi2ELi4ELi3EEES15_NSS_INS5_IJS16_S1K_EEENS5_IJS1K_SB_EEEEEEENS4_39AutoVectorizingCopyWithAssumedAlignmentILi128EEENS4_14SM90_TMA_STOREES21_S23_S23_EEEvvEEEEvNT_6ParamsE,@function
        .size           _ZN7cutlass13device_kernelINS_4gemm6kernel13GemmUniversalIN4cute5tupleIJiiiiEEENS1_10collective13CollectiveMmaINS1_35MainloopSm100TmaUmmaWarpSpecializedILi6ELi2ELi4ENS5_IJNS4_1CILi1EEENSA_ILi4EEESB_EEEEENS5_IJNSA_ILi128EEESF_NSA_ILi32EEEEEENS_10tfloat32_tENS5_IJlSB_lEEESI_SJ_NS4_8TiledMMAINS4_8MMA_AtomIJNS4_17SM100_MMA_TF32_SSISI_SI_fLi128ELi128ELNS4_4UMMA5MajorE0ELSO_0ELNSN_7ScaleInE0ELSP_0EEEEEENS4_6LayoutINS5_IJSB_SB_SB_EEENS5_IJNSA_ILi0EEESU_SU_EEEEENS5_IJNS4_10UnderscoreESX_SX_EEEEENS4_23SM90_TMA_LOAD_MULTICASTENS4_14ComposedLayoutINS4_7SwizzleILi3ELi4ELi3EEENS4_18smem_ptr_flag_bitsILi32EEENSS_INS5_IJNSA_ILi8EEESG_EEENS5_IJSG_SB_EEEEEEEvNS4_8identityENS4_13SM90_TMA_LOADES1A_vS1B_EENS_8epilogue10collective18CollectiveEpilogueINS1E_23Sm100TmaWarpSpecializedILi4ELi2ELi16ELb1ELb0EEEJSH_NS5_IJNSS_ISF_SB_EENSS_INSA_ILi16EEESB_EEEEESI_SJ_SI_SJ_NS1E_6fusion15FusionCallbacksIS1I_NS1N_17LinearCombinationISI_fSI_fLNS_15FloatRoundStyleE2EEESH_S1M_JEEENS4_5SM1004TMEM4LOAD26SM100_TMEM_LOAD_32dp32b16xES1C_NS11_INS12_ILi2ELi4ELi3EEES15_NSS_INS5_IJS16_S1K_EEENS5_IJS1K_SB_EEEEEEENS4_39AutoVectorizingCopyWithAssumedAlignmentILi128EEENS4_14SM90_TMA_STOREES21_S23_S23_EEEvvEEEEvNT_6ParamsE,(.L_x_233 - _ZN7cutlass13device_kernelINS_4gemm6kernel13GemmUniversalIN4cute5tupleIJiiiiEEENS1_10collective13CollectiveMmaINS1_35MainloopSm100TmaUmmaWarpSpecializedILi6ELi2ELi4ENS5_IJNS4_1CILi1EEENSA_ILi4EEESB_EEEEENS5_IJNSA_ILi128EEESF_NSA_ILi32EEEEEENS_10tfloat32_tENS5_IJlSB_lEEESI_SJ_NS4_8TiledMMAINS4_8MMA_AtomIJNS4_17SM100_MMA_TF32_SSISI_SI_fLi128ELi128ELNS4_4UMMA5MajorE0ELSO_0ELNSN_7ScaleInE0ELSP_0EEEEEENS4_6LayoutINS5_IJSB_SB_SB_EEENS5_IJNSA_ILi0EEESU_SU_EEEEENS5_IJNS4_10UnderscoreESX_SX_EEEEENS4_23SM90_TMA_LOAD_MULTICASTENS4_14ComposedLayoutINS4_7SwizzleILi3ELi4ELi3EEENS4_18smem_ptr_flag_bitsILi32EEENSS_INS5_IJNSA_ILi8EEESG_EEENS5_IJSG_SB_EEEEEEEvNS4_8identityENS4_13SM90_TMA_LOADES1A_vS1B_EENS_8epilogue10collective18CollectiveEpilogueINS1E_23Sm100TmaWarpSpecializedILi4ELi2ELi16ELb1ELb0EEEJSH_NS5_IJNSS_ISF_SB_EENSS_INSA_ILi16EEESB_EEEEESI_SJ_SI_SJ_NS1E_6fusion15FusionCallbacksIS1I_NS1N_17LinearCombinationISI_fSI_fLNS_15FloatRoundStyleE2EEESH_S1M_JEEENS4_5SM1004TMEM4LOAD26SM100_TMEM_LOAD_32dp32b16xES1C_NS11_INS12_ILi2ELi4ELi3EEES15_NSS_INS5_IJS16_S1K_EEENS5_IJS1K_SB_EEEEEEENS4_39AutoVectorizingCopyWithAssumedAlignmentILi128EEENS4_14SM90_TMA_STOREES21_S23_S23_EEEvvEEEEvNT_6ParamsE)
        .other          _ZN7cutlass13device_kernelINS_4gemm6kernel13GemmUniversalIN4cute5tupleIJiiiiEEENS1_10collective13CollectiveMmaINS1_35MainloopSm100TmaUmmaWarpSpecializedILi6ELi2ELi4ENS5_IJNS4_1CILi1EEENSA_ILi4EEESB_EEEEENS5_IJNSA_ILi128EEESF_NSA_ILi32EEEEEENS_10tfloat32_tENS5_IJlSB_lEEESI_SJ_NS4_8TiledMMAINS4_8MMA_AtomIJNS4_17SM100_MMA_TF32_SSISI_SI_fLi128ELi128ELNS4_4UMMA5MajorE0ELSO_0ELNSN_7ScaleInE0ELSP_0EEEEEENS4_6LayoutINS5_IJSB_SB_SB_EEENS5_IJNSA_ILi0EEESU_SU_EEEEENS5_IJNS4_10UnderscoreESX_SX_EEEEENS4_23SM90_TMA_LOAD_MULTICASTENS4_14ComposedLayoutINS4_7SwizzleILi3ELi4ELi3EEENS4_18smem_ptr_flag_bitsILi32EEENSS_INS5_IJNSA_ILi8EEESG_EEENS5_IJSG_SB_EEEEEEEvNS4_8identityENS4_13SM90_TMA_LOADES1A_vS1B_EENS_8epilogue10collective18CollectiveEpilogueINS1E_23Sm100TmaWarpSpecializedILi4ELi2ELi16ELb1ELb0EEEJSH_NS5_IJNSS_ISF_SB_EENSS_INSA_ILi16EEESB_EEEEESI_SJ_SI_SJ_NS1E_6fusion15FusionCallbacksIS1I_NS1N_17LinearCombinationISI_fSI_fLNS_15FloatRoundStyleE2EEESH_S1M_JEEENS4_5SM1004TMEM4LOAD26SM100_TMEM_LOAD_32dp32b16xES1C_NS11_INS12_ILi2ELi4ELi3EEES15_NSS_INS5_IJS16_S1K_EEENS5_IJS1K_SB_EEEEEEENS4_39AutoVectorizingCopyWithAssumedAlignmentILi128EEENS4_14SM90_TMA_STOREES21_S23_S23_EEEvvEEEEvNT_6ParamsE,@"STO_CUDA_ENTRY STV_DEFAULT"
_ZN7cutlass13device_kernelINS_4gemm6kernel13GemmUniversalIN4cute5tupleIJiiiiEEENS1_10collective13CollectiveMmaINS1_35MainloopSm100TmaUmmaWarpSpecializedILi6ELi2ELi4ENS5_IJNS4_1CILi1EEENSA_ILi4EEESB_EEEEENS5_IJNSA_ILi128EEESF_NSA_ILi32EEEEEENS_10tfloat32_tENS5_IJlSB_lEEESI_SJ_NS4_8TiledMMAINS4_8MMA_AtomIJNS4_17SM100_MMA_TF32_SSISI_SI_fLi128ELi128ELNS4_4UMMA5MajorE0ELSO_0ELNSN_7ScaleInE0ELSP_0EEEEEENS4_6LayoutINS5_IJSB_SB_SB_EEENS5_IJNSA_ILi0EEESU_SU_EEEEENS5_IJNS4_10UnderscoreESX_SX_EEEEENS4_23SM90_TMA_LOAD_MULTICASTENS4_14ComposedLayoutINS4_7SwizzleILi3ELi4ELi3EEENS4_18smem_ptr_flag_bitsILi32EEENSS_INS5_IJNSA_ILi8EEESG_EEENS5_IJSG_SB_EEEEEEEvNS4_8identityENS4_13SM90_TMA_LOADES1A_vS1B_EENS_8epilogue10collective18CollectiveEpilogueINS1E_23Sm100TmaWarpSpecializedILi4ELi2ELi16ELb1ELb0EEEJSH_NS5_IJNSS_ISF_SB_EENSS_INSA_ILi16EEESB_EEEEESI_SJ_SI_SJ_NS1E_6fusion15FusionCallbacksIS1I_NS1N_17LinearCombinationISI_fSI_fLNS_15FloatRoundStyleE2EEESH_S1M_JEEENS4_5SM1004TMEM4LOAD26SM100_TMEM_LOAD_32dp32b16xES1C_NS11_INS12_ILi2ELi4ELi3EEES15_NSS_INS5_IJS16_S1K_EEENS5_IJS1K_SB_EEEEEEENS4_39AutoVectorizingCopyWithAssumedAlignmentILi128EEENS4_14SM90_TMA_STOREES21_S23_S23_EEEvvEEEEvNT_6ParamsE:
[----:B------:R-:W1:Y:S01]  /*0000*/  LDC R1, c[0x0][0x37c] ;  /* 0x0000df00ff017b82 */ /* 0x000e620000000800 */
[----:B------:R-:W2:Y:S01]  /*0010*/  S2R R66, SR_TID.X ;  /* 0x0000000000427919 */ /* 0x000ea20000002100 */
[----:B------:R-:W3:Y:S01]  /*0020*/  LDCU.64 UR8, c[0x0][0x890] ;  /* 0x00011200ff0877ac */ /* 0x000ee20008000a00 */
[----:B------:R-:W-:Y:S02]  /*0030*/  PRMT R52, RZ, 0x7610, R52 ;  /* 0x00007610ff347816 */ /* 0x000fe40000000034 */
[----:B------:R-:W-:Y:S01]  /*0040*/  ELECT P3, URZ, PT ;  /* 0x0000000000ff782f */ /* 0x000fe20003860000 */
[----:B---3--:R-:W-:-:S04]  /*0050*/  UISETP.NE.U32.AND UP0, UPT, UR8, URZ, UPT ;  /* 0x000000ff0800728c */ /* 0x008fc8000bf05070 */
[----:B------:R-:W-:Y:S01]  /*0060*/  UISETP.NE.AND.EX UP0, UPT, UR9, URZ, UPT, UP0 ;  /* 0x000000ff0900728c */ /* 0x000fe2000bf05300 */
[----:B--2---:R-:W-:-:S05]  /*0070*/  SHF.R.U32.HI R53, RZ, 0x5, R66 ;  /* 0x00000005ff357819 */ /* 0x004fca0000011642 */
[----:B------:R-:W2:Y:S02]  /*0080*/  SHFL.IDX PT, R0, R53, RZ, 0x1f ;  /* 0x00001fff35007589 */ /* 0x000ea400000e0000 */
[----:B--2---:R-:W-:Y:S01]  /*0090*/  R2UR UR17, R0 ;  /* 0x00000000001172ca */ /* 0x004fe200000e0000 */
[----:B-1----:R-:W-:-:S14]  /*00a0*/  BRA.U UP0, `(.L_x_0) ;  /* 0x0000000100307547 */ /* 0x002fdc000b800000 */
[----:B------:R-:W1:Y:S02]  /*00b0*/  LDCU.64 UR4, c[0x0][0x888] ;  /* 0x00011100ff0477ac */ /* 0x000e640008000a00 */
[----:B-1----:R-:W-:-:S04]  /*00c0*/  UISETP.NE.U32.AND UP0, UPT, UR4, URZ, UPT ;  /* 0x000000ff0400728c */ /* 0x002fc8000bf05070 */
[----:B------:R-:W-:-:S09]  /*00d0*/  UISETP.NE.AND.EX UP0, UPT, UR5, URZ, UPT, UP0 ;  /* 0x000000ff0500728c */ /* 0x000fd2000bf05300 */
[----:B------:R-:W-:Y:S05]  /*00e0*/  BRA.U !UP0, `(.L_x_1) ;  /* 0x0000000108147547 */ /* 0x000fea000b800000 */
[----:B------:R-:W1:Y:S01]  /*00f0*/  LDC.64 R2, c[0x0][0x888] ;  /* 0x00022200ff027b82 */ /* 0x000e620000000a00 */
[----:B------:R-:W1:Y:S02]  /*0100*/  LDCU.64 UR4, c[0x0][0x358] ;  /* 0x00006b00ff0477ac */ /* 0x000e640008000a00 */
[----:B-1----:R1:W5:Y:S01]  /*0110*/  LDG.E R27, desc[UR4][R2.64] ;  /* 0x00000004021b7981 */ /* 0x002362000c1e1900 */
[----:B------:R-:W-:Y:S01]  /*0120*/  HFMA2 R52, -RZ, RZ, 0, 5.9604644775390625e-08 ;  /* 0x00000001ff347431 */ /* 0x000fe200000001ff */
[----:B------:R-:W-:Y:S05]  /*0130*/  BRA `(.L_x_0) ;  /* 0x00000000000c7947 */ /* 0x000fea0003800000 */
.L_x_1:
[----:B------:R-:W1:Y:S01]  /*0140*/  LDCU UR4, c[0x0][0x880] ;  /* 0x00011000ff0477ac */ /* 0x000e620008000800 */
[----:B------:R-:W-:Y:S01]  /*0150*/  HFMA2 R52, -RZ, RZ, 0, 5.9604644775390625e-08 ;  /* 0x00000001ff347431 */ /* 0x000fe200000001ff */
[----:B-1----:R-:W-:-:S07]  /*0160*/  MOV R27, UR4 ;  /* 0x00000004001b7c02 */ /* 0x002fce0008000f00 */
.L_x_0:
[----:B------:R-:W2:Y:S02]  /*0170*/  LDCU.64 UR4, c[0x0][0x8b0] ;  /* 0x00011600ff0477ac */ /* 0x000ea40008000a00 */
[----:B--2---:R-:W-:-:S04]  /*0180*/  UISETP.NE.U32.AND UP0, UPT, UR4, URZ, UPT ;  /* 0x000000ff0400728c */ /* 0x004fc8000bf05070 */
[----:B------:R-:W-:-:S09]  /*0190*/  UISETP.NE.AND.EX UP0, UPT, UR5, URZ, UPT, UP0 ;  /* 0x000000ff0500728c */ /* 0x000fd2000bf05300 */
[----:B------:R-:W-:Y:S05]  /*01a0*/  BRA.U UP0, `(.L_x_2) ;  /* 0x0000000100287547 */ /* 0x000fea000b800000 */
[----:B------:R-:W2:Y:S02]  /*01b0*/  LDCU.64 UR4, c[0x0][0x8a8] ;  /* 0x00011500ff0477ac */ /* 0x000ea40008000a00 */
[----:B--2---:R-:W-:-:S04]  /*01c0*/  UISETP.NE.U32.AND UP0, UPT, UR4, URZ, UPT ;  /* 0x000000ff0400728c */ /* 0x004fc8000bf05070 */
[----:B------:R-:W-:-:S09]  /*01d0*/  UISETP.NE.AND.EX UP0, UPT, UR5, URZ, UPT, UP0 ;  /* 0x000000ff0500728c */ /* 0x000fd2000bf05300 */
[----:B------:R-:W-:Y:S05]  /*01e0*/  BRA.U !UP0, `(.L_x_3) ;  /* 0x0000000108107547 */ /* 0x000fea000b800000 */
[----:B------:R-:W2:Y:S01]  /*01f0*/  LDC.64 R24, c[0x0][0x8a8] ;  /* 0x00022a00ff187b82 */ /* 0x000ea20000000a00 */
[----:B------:R-:W2:Y:S02]  /*0200*/  LDCU.64 UR4, c[0x0][0x358] ;  /* 0x00006b00ff0477ac */ /* 0x000ea40008000a00 */
[----:B--2---:R2:W5:Y:S01]  /*0210*/  LDG.E R24, desc[UR4][R24.64] ;  /* 0x0000000418187981 */ /* 0x004562000c1e1900 */
[----:B------:R-:W-:Y:S05]  /*0220*/  BRA `(.L_x_2) ;  /* 0x0000000000087947 */ /* 0x000fea0003800000 */
.L_x_3:
[----:B------:R-:W2:Y:S02]  /*0230*/  LDCU UR4, c[0x0][0x8a0] ;  /* 0x00011400ff0477ac */ /* 0x000ea40008000800 */
[----:B--2---:R-:W-:Y:S02]  /*0240*/  MOV R24, UR4 ;  /* 0x0000000400187c02 */ /* 0x004fe40008000f00 */
.L_x_2:
[----:B------:R-:W-:Y:S01]  /*0250*/  IMAD.U32 R0, RZ, RZ, UR17 ;  /* 0x00000011ff007e24 */ /* 0x000fe2000f8e00ff */
[----:B------:R-:W-:Y:S04]  /*0260*/  BSSY.RECONVERGENT B0, `(.L_x_4) ;  /* 0x000000c000007945 */ /* 0x000fe80003800200 */
[C---:B------:R-:W-:Y:S02]  /*0270*/  ISETP.NE.OR P1, PT, R0.reuse, 0x1, !P3 ;  /* 0x000000010000780c */ /* 0x040fe40005f25670 */
[----:B------:R-:W-:-:S11]  /*0280*/  ISETP.NE.OR P0, PT, R0, 0x3, !P3 ;  /* 0x000000030000780c */ /* 0x000fd60005f05670 */
[----:B------:R-:W-:Y:S05]  /*0290*/  @P1 BRA `(.L_x_5) ;  /* 0x0000000000201947 */ /* 0x000fea0003800000 */
[----:B------:R-:W3:Y:S02]  /*02a0*/  LDCU.64 UR4, c[0x0][0x348] ;  /* 0x00006900ff0477ac */ /* 0x000ee40008000a00 */
[----:B---3--:R-:W-:Y:S02]  /*02b0*/  UIADD3 UR6, UP1, UPT, UR4, 0x80, URZ ;  /* 0x0000008004067890 */ /* 0x008fe4000ff3e0ff */
[----:B------:R-:W-:Y:S02]  /*02c0*/  UIADD3 UR4, UP0, UPT, UR4, 0x180, URZ ;  /* 0x0000018004047890 */ /* 0x000fe4000ff1e0ff */
[----:B------:R-:W-:Y:S02]  /*02d0*/  UIADD3.X UR7, UPT, UPT, URZ, UR5, URZ, UP1, !UPT ;  /* 0x00000005ff077290 */ /* 0x000fe40008ffe4ff */
[----:B------:R-:W-:-:S07]  /*02e0*/  UIADD3.X UR5, UPT, UPT, URZ, UR5, URZ, UP0, !UPT ;  /* 0x00000005ff057290 */ /* 0x000fce00087fe4ff */
[----:B------:R3:W-:Y:S02]  /*02f0*/  UTMACCTL.PF [UR6] ;  /* 0x00000000060079b9 */ /* 0x0007e40008040000 */
[----:B------:R3:W-:Y:S02]  /*0300*/  UTMACCTL.PF [UR4] ;  /* 0x00000000040079b9 */ /* 0x0007e40008040000 */
[----:B---3--:R-:W-:Y:S01]  /*0310*/  NOP ;  /* 0x0000000000007918 */ /* 0x008fe20000000000 */
.L_x_5:
[----:B------:R-:W-:Y:S05]  /*0320*/  BSYNC.RECONVERGENT B0 ;  /* 0x0000000000007941 */ /* 0x000fea0003800200 */
.L_x_4:
[----:B------:R-:W-:Y:S04]  /*0330*/  BSSY.RECONVERGENT B0, `(.L_x_6) ;  /* 0x000000a000007945 */ /* 0x000fe80003800200 */
        /* <DEDUP_REMOVED lines=9> */
.L_x_7:
[----:B------:R-:W-:Y:S05]  /*03d0*/  BSYNC.RECONVERGENT B0 ;  /* 0x0000000000007941 */ /* 0x000fea0003800200 */
.L_x_6:
[----:B------:R-:W3:Y:S01]  /*03e0*/  LDCU.64 UR4, c[0x0][0x888] ;  /* 0x00011100ff0477ac */ /* 0x000ee20008000a00 */
[----:B------:R-:W-:Y:S02]  /*03f0*/  UISETP.EQ.U32.AND UP1, UPT, UR8, URZ, UPT ;  /* 0x000000ff0800728c */ /* 0x000fe4000bf22070 */
[----:B------:R-:W-:Y:S02]  /*0400*/  UPLOP3.LUT UP3, UPT, UPT, UPT, UPT, 0x80, 0x8 ;  /* 0x000000000008789c */ /* 0x000fe40003f6f070 */
[----:B---3--:R-:W-:-:S04]  /*0410*/  UISETP.NE.U32.AND UP0, UPT, UR4, URZ, UPT ;  /* 0x000000ff0400728c */ /* 0x008fc8000bf05070 */
[----:B------:R-:W-:-:S04]  /*0420*/  UISETP.NE.AND.EX UP0, UPT, UR5, URZ, UPT, UP0 ;  /* 0x000000ff0500728c */ /* 0x000fc8000bf05300 */
[----:B------:R-:W-:-:S04]  /*0430*/  UISETP.EQ.OR.EX UP2, UPT, UR9, URZ, !UP0, UP1 ;  /* 0x000000ff0900728c */ /* 0x000fc8000c742710 */
[----:B------:R-:W-:-:S06]  /*0440*/  UP2UR UR4, UPR, URZ, 0x4 ;  /* 0x00000004ff047883 */ /* 0x000fcc0008000000 */
[----:B------:R-:W-:Y:S01]  /*0450*/  MOV R56, UR4 ;  /* 0x0000000400387c02 */ /* 0x000fe20008000f00 */
[----:B------:R-:W-:Y:S06]  /*0460*/  BRA.U !UP2, `(.L_x_8) ;  /* 0x000000010a207547 */ /* 0x000fec000b800000 */
[----:B------:R-:W-:Y:S01]  /*0470*/  UISETP.NE.U32.AND UP1, UPT, UR8, URZ, UPT ;  /* 0x000000ff0800728c */ /* 0x000fe2000bf25070 */
[----:B-----5:R-:W-:Y:S01]  /*0480*/  FSETP.NEU.AND P0, PT, R27, RZ, PT ;  /* 0x000000ff1b00720b */ /* 0x020fe20003f0d000 */
[----:B------:R-:W-:Y:S02]  /*0490*/  USEL UR4, URZ, 0xffffffff, UP0 ;  /* 0xffffffffff047887 */ /* 0x000fe40008000000 */
[----:B------:R-:W-:-:S10]  /*04a0*/  UISETP.NE.AND.EX UP1, UPT, UR9, URZ, UPT, UP1 ;  /* 0x000000ff0900728c */ /* 0x000fd4000bf25310 */
[----:B------:R-:W-:Y:S01]  /*04b0*/  VOTEU.ANY UP0, P0 ;  /* 0x0000000000ff7886 */ /* 0x000fe20000000100 */
[----:B------:R-:W-:-:S04]  /*04c0*/  @!UP1 USEL UR4, URZ, 0xffffffff, UP0 ;  /* 0xffffffffff049887 */ /* 0x000fc80008000000 */
[----:B------:R-:W-:-:S04]  /*04d0*/  ULOP3.LUT UR4, UR4, 0x1, URZ, 0xc0, !UPT ;  /* 0x0000000104047892 */ /* 0x000fc8000f8ec0ff */
[----:B------:R-:W-:-:S11]  /*04e0*/  UISETP.NE.U32.AND UP3, UPT, UR4, 0x1, UPT ;  /* 0x000000010400788c */ /* 0x000fd6000bf65070 */
.L_x_8:
[----:B-1----:R-:W1:Y:S01]  /*04f0*/  SHFL.IDX PT, R2, R53, RZ, 0x1f ;  /* 0x00001fff35027589 */ /* 0x002e6200000e0000 */
[----:B------:R-:W-:-:S04]  /*0500*/  UISETP.NE.AND UP0, UPT, UR17, 0x2, UPT ;  /* 0x000000021100788c */ /* 0x000fc8000bf05270 */
[----:B------:R-:W-:Y:S01]  /*0510*/  USEL UR46, URZ, 0x1, UP0 ;  /* 0x00000001ff2e7887 */ /* 0x000fe20008000000 */
[----:B-1----:R-:W-:-:S13]  /*0520*/  ISETP.NE.AND P0, PT, R2, RZ, PT ;  /* 0x000000ff0200720c */ /* 0x002fda0003f05270 */
[----:B------:R-:W-:Y:S05]  /*0530*/  @P0 BRA `(.L_x_9) ;  /* 0x0000000000680947 */ /* 0x000fea0003800000 */
[----:B------:R-:W1:Y:S01]  /*0540*/  S2UR UR4, SR_CgaCtaId ;  /* 0x00000000000479c3 */ /* 0x000e620000008800 */
[----:B------:R-:W-:Y:S01]  /*0550*/  UMOV UR5, 0x400 ;  /* 0x0000040000057882 */ /* 0x000fe20000000000 */
[----:B------:R-:W-:Y:S01]  /*0560*/  UMOV UR8, 0x1 ;  /* 0x0000000100087882 */ /* 0x000fe20000000000 */
[----:B------:R-:W-:Y:S01]  /*0570*/  UMOV UR6, 0x4 ;  /* 0x0000000400067882 */ /* 0x000fe20000000000 */
[----:B------:R-:W-:-:S04]  /*0580*/  UIADD3 UR8, UPT, UPT, -UR8, 0x100000, URZ ;  /* 0x0010000008087890 */ /* 0x000fc8000fffe1ff */
[----:B------:R-:W-:Y:S02]  /*0590*/  USHF.L.U32 UR9, UR8, 0xb, URZ ;  /* 0x0000000b08097899 */ /* 0x000fe400080006ff */
[----:B------:R-:W-:Y:S02]  /*05a0*/  USHF.L.U32 UR8, UR8, 0x1, URZ ;  /* 0x0000000108087899 */ /* 0x000fe400080006ff */
[----:B------:R-:W-:-:S04]  /*05b0*/  UIADD3 UR6, UPT, UPT, -UR6, 0x100000, URZ ;  /* 0x0010000006067890 */ /* 0x000fc8000fffe1ff */
[----:B------:R-:W-:Y:S02]  /*05c0*/  USHF.L.U32 UR7, UR6, 0xb, URZ ;  /* 0x0000000b06077899 */ /* 0x000fe400080006ff */
[----:B------:R-:W-:Y:S01]  /*05d0*/  USHF.L.U32 UR6, UR6, 0x1, URZ ;  /* 0x0000000106067899 */ /* 0x000fe200080006ff */
[----:B------:R-:W-:Y:S01]  /*05e0*/  ELECT P0, URZ, PT ;  /* 0x0000000000ff782f */ /* 0x000fe20003800000 */
[----:B-1----:R-:W-:Y:S01]  /*05f0*/  ULEA UR4, UR4, UR5, 0x18 ;  /* 0x0000000504047291 */ /* 0x002fe2000f8ec0ff */
[----:B------:R-:W1:Y:S11]  /*0600*/  FENCE.VIEW.ASYNC.S ;  /* 0x00000000000073c6 */ /* 0x000e760000000000 */
[----:B-1----:R1:W3:Y:S01]  /*0610*/  SYNCS.EXCH.64 URZ, [UR4], UR8 ;  /* 0x0000000804ff75b2 */ /* 0x0022e20008000100 */
[----:B------:R1:W4:Y:S01]  /*0620*/  SYNCS.EXCH.64 URZ, [UR4+0x30], UR6 ;  /* 0x0000300604ff75b2 */ /* 0x0003220008000100 */
[----:B------:R1:W1:Y:S01]  /*0630*/  SYNCS.EXCH.64 URZ, [UR4+0x8], UR8 ;  /* 0x0000080804ff75b2 */ /* 0x0002620008000100 */
        /* <DEDUP_REMOVED lines=9> */
[----:B------:R-:W-:Y:S01]  /*06d0*/  NOP ;  /* 0x0000000000007918 */ /* 0x000fe20000000000 */
.L_x_9:
[----:B------:R-:W2:Y:S01]  /*06e0*/  SHFL.IDX PT, R2, R53, RZ, 0x1f ;  /* 0x00001fff35027589 */ /* 0x000ea200000e0000 */
[----:B------:R-:W-:Y:S01]  /*06f0*/  NOP ;  /* 0x0000000000007918 */ /* 0x000fe20000000000 */
[----:B--2---:R-:W-:-:S13]  /*0700*/  ISETP.NE.AND P0, PT, R2, 0x1, PT ;  /* 0x000000010200780c */ /* 0x004fda0003f05270 */
[----:B------:R-:W-:Y:S05]  /*0710*/  @P0 BRA `(.L_x_10) ;  /* 0x0000000000580947 */ /* 0x000fea0003800000 */
[----:B-1----:R-:W1:Y:S01]  /*0720*/  S2UR UR4, SR_CgaCtaId ;  /* 0x00000000000479c3 */ /* 0x002e620000008800 */
        /* <DEDUP_REMOVED lines=12> */
[----:B-1----:R2:W1:Y:S01]  /*07f0*/  SYNCS.EXCH.64 URZ, [UR4+0x60], UR8 ;  /* 0x0000600804ff75b2 */ /* 0x0024620008000100 */
[----:B------:R2:W1:Y:S01]  /*0800*/  SYNCS.EXCH.64 URZ, [UR4+0x80], UR6 ;  /* 0x0000800604ff75b2 */ /* 0x0004620008000100 */
[----:B------:R2:W1:Y:S01]  /*0810*/  SYNCS.EXCH.64 URZ, [UR4+0x68], UR8 ;  /* 0x0000680804ff75b2 */ /* 0x0004620008000100 */
[----:B------:R2:W1:Y:S01]  /*0820*/  SYNCS.EXCH.64 URZ, [UR4+0x88], UR6 ;  /* 0x0000880604ff75b2 */ /* 0x0004620008000100 */
[----:B------:R2:W1:Y:S01]  /*0830*/  SYNCS.EXCH.64 URZ, [UR4+0x70], UR8 ;  /* 0x0000700804ff75b2 */ /* 0x0004620008000100 */
[----:B------:R2:W1:Y:S01]  /*0840*/  SYNCS.EXCH.64 URZ, [UR4+0x90], UR6 ;  /* 0x0000900604ff75b2 */ /* 0x0004620008000100 */
[----:B------:R2:W1:Y:S01]  /*0850*/  SYNCS.EXCH.64 URZ, [UR4+0x78], UR8 ;  /* 0x0000780804ff75b2 */ /* 0x0004620008000100 */
[----:B------:R2:W1:Y:S02]  /*0860*/  SYNCS.EXCH.64 URZ, [UR4+0x98], UR6 ;  /* 0x0000980604ff75b2 */ /* 0x0004640008000100 */
[----:B--2---:R-:W-:Y:S01]  /*0870*/  NOP ;  /* 0x0000000000007918 */ /* 0x004fe20000000000 */
.L_x_10:
[----:B------:R-:W2:Y:S01]  /*0880*/  SHFL.IDX PT, R2, R53, RZ, 0x1f ;  /* 0x00001fff35027589 */ /* 0x000ea200000e0000 */
[----:B------:R-:W-:Y:S01]  /*0890*/  NOP ;  /* 0x0000000000007918 */ /* 0x000fe20000000000 */
[----:B--2---:R-:W-:-:S13]  /*08a0*/  ISETP.NE.AND P0, PT, R2, 0x3, PT ;  /* 0x000000030200780c */ /* 0x004fda0003f05270 */
[----:B------:R-:W-:Y:S05]  /*08b0*/  @P0 BRA `(.L_x_11) ;  /* 0x0000000000300947 */ /* 0x000fea0003800000 */
[----:B-1----:R-:W1:Y:S01]  /*08c0*/  S2UR UR4, SR_CgaCtaId ;  /* 0x00000000000479c3 */ /* 0x002e620000008800 */
[----:B------:R-:W-:Y:S01]  /*08d0*/  UMOV UR6, 0x400 ;  /* 0x0000040000067882 */ /* 0x000fe20000000000 */
[----:B------:R-:W-:Y:S01]  /*08e0*/  UMOV UR5, 0x20 ;  /* 0x0000002000057882 */ /* 0x000fe20000000000 */
[----:B------:R-:W-:Y:S01]  /*08f0*/  ELECT P0, URZ, PT ;  /* 0x0000000000ff782f */ /* 0x000fe20003800000 */
[----:B-1----:R-:W-:Y:S02]  /*0900*/  ULEA UR6, UR4, UR6, 0x18 ;  /* 0x0000000604067291 */ /* 0x002fe4000f8ec0ff */
[----:B------:R-:W-:-:S04]  /*0910*/  UIADD3 UR4, UPT, UPT, -UR5, 0x100000, URZ ;  /* 0x0010000005047890 */ /* 0x000fc8000fffe1ff */
[----:B------:R-:W-:Y:S02]  /*0920*/  USHF.L.U32 UR5, UR4, 0xb, URZ ;  /* 0x0000000b04057899 */ /* 0x000fe400080006ff */
[----:B------:R-:W-:Y:S01]  /*0930*/  USHF.L.U32 UR4, UR4, 0x1, URZ ;  /* 0x0000000104047899 */ /* 0x000fe200080006ff */
[----:B------:R-:W1:Y:S11]  /*0940*/  FENCE.VIEW.ASYNC.S ;  /* 0x00000000000073c6 */ /* 0x000e760000000000 */
[----:B-1----:R2:W1:Y:S01]  /*0950*/  SYNCS.EXCH.64 URZ, [UR6+0xa0], UR4 ;  /* 0x0000a00406ff75b2 */ /* 0x0024620008000100 */
[----:B------:R2:W1:Y:S02]  /*0960*/  SYNCS.EXCH.64 URZ, [UR6+0xa8], UR4 ;  /* 0x0000a80406ff75b2 */ /* 0x0004640008000100 */
[----:B--2---:R-:W-:Y:S01]  /*0970*/  NOP ;  /* 0x0000000000007918 */ /* 0x004fe20000000000 */
.L_x_11:
[----:B------:R-:W2:Y:S01]  /*0980*/  SHFL.IDX PT, R2, R53, RZ, 0x1f ;  /* 0x00001fff35027589 */ /* 0x000ea200000e0000 */
[----:B------:R-:W-:Y:S01]  /*0990*/  NOP ;  /* 0x0000000000007918 */ /* 0x000fe20000000000 */
[----:B--2---:R-:W-:-:S13]  /*09a0*/  ISETP.NE.AND P0, PT, R2, 0x4, PT ;  /* 0x000000040200780c */ /* 0x004fda0003f05270 */
[----:B------:R-:W-:Y:S05]  /*09b0*/  @P0 BRA `(.L_x_12) ;  /* 0x00000000004c0947 */ /* 0x000fea0003800000 */
[----:B-1----:R-:W1:Y:S01]  /*09c0*/  S2UR UR6, SR_CgaCtaId ;  /* 0x00000000000679c3 */ /* 0x002e620000008800 */
[----:B------:R-:W-:Y:S01]  /*09d0*/  UMOV UR4, 0x3a0 ;  /* 0x000003a000047882 */ /* 0x000fe20000000000 */
[----:B------:R-:W-:Y:S01]  /*09e0*/  UMOV UR5, 0x400 ;  /* 0x0000040000057882 */ /* 0x000fe20000000000 */
[----:B------:R-:W-:Y:S01]  /*09f0*/  USEL UR4, UR4, 0x320, UP3 ;  /* 0x0000032004047887 */ /* 0x000fe20009800000 */
[----:B------:R-:W-:Y:S01]  /*0a00*/  UMOV UR8, 0x1 ;  /* 0x0000000100087882 */ /* 0x000fe20000000000 */
[----:B------:R-:W-:Y:S01]  /*0a10*/  ELECT P0, URZ, PT ;  /* 0x0000000000ff782f */ /* 0x000fe20003800000 */
[----:B------:R-:W-:-:S04]  /*0a20*/  UIADD3 UR8, UPT, UPT, -UR8, 0x100000, URZ ;  /* 0x0010000008087890 */ /* 0x000fc8000fffe1ff */
[----:B------:R-:W-:Y:S02]  /*0a30*/  USHF.L.U32 UR9, UR8, 0xb, URZ ;  /* 0x0000000b08097899 */ /* 0x000fe400080006ff */
[----:B------:R-:W-:Y:S02]  /*0a40*/  USHF.L.U32 UR8, UR8, 0x1, URZ ;  /* 0x0000000108087899 */ /* 0x000fe400080006ff */
[----:B-1----:R-:W-:Y:S02]  /*0a50*/  ULEA UR6, UR6, UR5, 0x18 ;  /* 0x0000000506067291 */ /* 0x002fe4000f8ec0ff */
[----:B------:R-:W-:-:S04]  /*0a60*/  UIADD3 UR4, UPT, UPT, -UR4, 0x100000, URZ ;  /* 0x0010000004047890 */ /* 0x000fc8000fffe1ff */
[----:B------:R-:W-:Y:S02]  /*0a70*/  USHF.L.U32 UR5, UR4, 0xb, URZ ;  /* 0x0000000b04057899 */ /* 0x000fe400080006ff */
[----:B------:R-:W-:Y:S01]  /*0a80*/  USHF.L.U32 UR4, UR4, 0x1, URZ ;  /* 0x0000000104047899 */ /* 0x000fe200080006ff */
[----:B------:R-:W1:Y:S03]  /*0a90*/  FENCE.VIEW.ASYNC.S ;  /* 0x00000000000073c6 */ /* 0x000e660000000000 */
[----:B-1----:R2:W1:Y:S08]  /*0aa0*/  SYNCS.EXCH.64 URZ, [UR6+0xb0], UR8 ;  /* 0x0000b00806ff75b2 */ /* 0x0024700008000100 */
[----:B------:R2:W1:Y:S01]  /*0ab0*/  SYNCS.EXCH.64 URZ, [UR6+0xc0], UR4 ;  /* 0x0000c00406ff75b2 */ /* 0x0004620008000100 */
[----:B------:R2:W1:Y:S01]  /*0ac0*/  SYNCS.EXCH.64 URZ, [UR6+0xb8], UR8 ;  /* 0x0000b80806ff75b2 */ /* 0x0004620008000100 */
[----:B------:R2:W1:Y:S02]  /*0ad0*/  SYNCS.EXCH.64 URZ, [UR6+0xc8], UR4 ;  /* 0x0000c80406ff75b2 */ /* 0x0004640008000100 */
[----:B--2---:R-:W-:Y:S01]  /*0ae0*/  NOP ;  /* 0x0000000000007918 */ /* 0x004fe20000000000 */
.L_x_12:
        /* <DEDUP_REMOVED lines=26> */
.L_x_13:
[----:B------:R-:W2:Y:S01]  /*0c90*/  SHFL.IDX PT, R2, R53, RZ, 0x1f ;  /* 0x00001fff35027589 */ /* 0x000ea200000e0000 */
[----:B------:R-:W1:Y:S01]  /*0ca0*/  S2UR UR52, SR_CgaCtaId ;  /* 0x00000000003479c3 */ /* 0x000e620000008800 */
[----:B------:R-:W-:Y:S01]  /*0cb0*/  NOP ;  /* 0x0000000000007918 */ /* 0x000fe20000000000 */
[----:B--2---:R-:W-:-:S13]  /*0cc0*/  ISETP.NE.AND P0, PT, R2, 0x3, PT ;  /* 0x000000030200780c */ /* 0x004fda0003f05270 */
[----:B-1----:R-:W-:Y:S05]  /*0cd0*/  @P0 BRA `(.L_x_14) ;  /* 0x0000000000340947 */ /* 0x002fea0003800000 */
[----:B------:R-:W-:Y:S01]  /*0ce0*/  UMOV UR4, 0x400 ;  /* 0x0000040000047882 */ /* 0x000fe20000000000 */
[----:B------:R-:W-:Y:S01]  /*0cf0*/  UMOV UR6, 0x20 ;  /* 0x0000002000067882 */ /* 0x000fe20000000000 */
[----:B------:R-:W-:Y:S02]  /*0d00*/  ULEA UR4, UR52, UR4, 0x18 ;  /* 0x0000000434047291 */ /* 0x000fe4000f8ec0ff */
[----:B------:R-:W-:-:S04]  /*0d10*/  UIADD3 UR6, UPT, UPT, -UR6, 0x100000, URZ ;  /* 0x0010000006067890 */ /* 0x000fc8000fffe1ff */
[----:B------:R-:W-:Y:S02]  /*0d20*/  USHF.L.U32 UR7, UR6, 0xb, URZ ;  /* 0x0000000b06077899 */ /* 0x000fe400080006ff */
[----:B------:R-:W-:Y:S01]  /*0d30*/  USHF.L.U32 UR6, UR6, 0x1, URZ ;  /* 0x0000000106067899 */ /* 0x000fe200080006ff */
[----:B------:R-:W-:Y:S01]  /*0d40*/  ELECT P0, URZ, PT ;  /* 0x0000000000ff782f */ /* 0x000fe20003800000 */
[----:B------:R-:W1:Y:S10]  /*0d50*/  FENCE.VIEW.ASYNC.S ;  /* 0x00000000000073c6 */ /* 0x000e740000000000 */
[----:B-1----:R1:W2:Y:S01]  /*0d60*/  SYNCS.EXCH.64 URZ, [UR4+0x110], UR6 ;  /* 0x0001100604ff75b2 */ /* 0x0022a20008000100 */
[----:B------:R1:W1:Y:S01]  /*0d70*/  SYNCS.EXCH.64 URZ, [UR4+0x120], UR6 ;  /* 0x0001200604ff75b2 */ /* 0x0002620008000100 */
[----:B------:R1:W1:Y:S01]  /*0d80*/  SYNCS.EXCH.64 URZ, [UR4+0x118], UR6 ;  /* 0x0001180604ff75b2 */ /* 0x0002620008000100 */
[----:B------:R1:W1:Y:S01]  /*0d90*/  SYNCS.EXCH.64 URZ, [UR4+0x128], UR6 ;  /* 0x0001280604ff75b2 */ /* 0x0002620008000100 */
[----:B------:R-:W-:Y:S01]  /*0da0*/  NOP ;  /* 0x0000000000007918 */ /* 0x000fe20000000000 */
.L_x_14:
[----:B-1----:R-:W1:Y:S01]  /*0db0*/  LDCU UR4, c[0x0][0x36c] ;  /* 0x00006d80ff0477ac */ /* 0x002e620008000800 */
[----:B------:R-:W-:Y:S01]  /*0dc0*/  ISETP.NE.OR P3, PT, R0, 0x2, !P3 ;  /* 0x000000020000780c */ /* 0x000fe20005f65670 */
[----:B------:R-:W-:Y:S01]  /*0dd0*/  NOP ;  /* 0x0000000000007918 */ /* 0x000fe20000000000 */
[----:B------:R-:W-:Y:S01]  /*0de0*/  LOP3.LUT R0, R66, 0x1f, RZ, 0xc0, !PT ;  /* 0x0000001f42007812 */ /* 0x000fe200078ec0ff */
[----:B------:R-:W-:Y:S02]  /*0df0*/  UISETP.NE.AND UP4, UPT, UR17, URZ, UPT ;  /* 0x000000ff1100728c */ /* 0x000fe4000bf85270 */
[----:B-1----:R-:W-:-:S09]  /*0e00*/  UISETP.EQ.U32.AND UP5, UPT, UR4, 0x1, UPT ;  /* 0x000000010400788c */ /* 0x002fd2000bfa2070 */
[----:B------:R-:W-:Y:S05]  /*0e10*/  BRA.U !UP5, `(.L_x_15) ;  /* 0x000000010d087547 */ /* 0x000fea000b800000 */
[----:B--234-:R-:W-:Y:S01]  /*0e20*/  UCGABAR_ARV ;  /* 0x00000000000079c7 */ /* 0x01cfe20008000000 */
[----:B------:R-:W-:Y:S05]  /*0e30*/  BRA `(.L_x_16) ;  /* 0x0000000000047947 */ /* 0x000fea0003800000 */
.L_x_15:
[----:B--234-:R-:W-:Y:S01]  /*0e40*/  NOP ;  /* 0x0000000000007918 */ /* 0x01cfe20000000000 */
.L_x_16:
[----:B------:R-:W1:Y:S01]  /*0e50*/  S2UR UR8, SR_CTAID.X ;  /* 0x00000000000879c3 */ /* 0x000e620000002500 */
[----:B------:R-:W-:-:S05]  /*0e60*/  CS2R.32 R55, SR_CgaSize ;  /* 0x0000000000377805 */ /* 0x000fca0000008a00 */
[----:B------:R-:W-:-:S05]  /*0e70*/  IMAD R55, R55, -0xa0, RZ ;  /* 0xffffff6037377824 */ /* 0x000fca00078e02ff */
[----:B------:R-:W-:-:S14]  /*0e80*/  R2UR UR5, R55 ;  /* 0x00000000370572ca */ /* 0x000fdc00000e0000 */
[----:B------:R-:W2:Y:S01]  /*0e90*/  LDCU UR5, c[0x0][UR5+0x2b0] ;  /* 0x00005600050577ac */ /* 0x000ea20008000800 */
[----:B------:R-:W-:-:S05]  /*0ea0*/  CS2R.32 R55, SR_CgaSize ;  /* 0x0000000000377805 */ /* 0x000fca0000008a00 */
[----:B------:R-:W-:-:S05]  /*0eb0*/  IMAD R55, R55, -0xa0, RZ ;  /* 0xffffff6037377824 */ /* 0x000fca00078e02ff */
[----:B------:R-:W-:-:S14]  /*0ec0*/  R2UR UR4, R55 ;  /* 0x00000000370472ca */ /* 0x000fdc00000e0000 */
[----:B------:R-:W3:Y:S01]  /*0ed0*/  LDCU UR4, c[0x0][UR4+0x2b4] ;  /* 0x00005680040477ac */ /* 0x000ee20008000800 */
[----:B------:R-:W4:Y:S01]  /*0ee0*/  S2UR UR7, SR_CTAID.Y ;  /* 0x00000000000779c3 */ /* 0x000f220000002600 */
[----:B------:R-:W-:-:S05]  /*0ef0*/  CS2R.32 R55, SR_CgaSize ;  /* 0x0000000000377805 */ /* 0x000fca0000008a00 */
[----:B------:R-:W-:-:S05]  /*0f00*/  IMAD R55, R55, -0xa0, RZ ;  /* 0xffffff6037377824 */ /* 0x000fca00078e02ff */
[----:B------:R-:W-:-:S14]  /*0f10*/  R2UR UR9, R55 ;  /* 0x00000000370972ca */ /* 0x000fdc00000e0000 */
[----:B------:R-:W3:Y:S01]  /*0f20*/  LDCU UR9, c[0x0][UR9+0x2a0] ;  /* 0x00005400090977ac */ /* 0x000ee20008000800 */
[----:B------:R-:W-:-:S05]  /*0f30*/  CS2R.32 R55, SR_CgaSize ;  /* 0x0000000000377805 */ /* 0x000fca0000008a00 */
[----:B------:R-:W-:-:S05]  /*0f40*/  IMAD R55, R55, -0xa0, RZ ;  /* 0xffffff6037377824 */ /* 0x000fca00078e02ff */
[----:B------:R-:W-:-:S14]  /*0f50*/  R2UR UR10, R55 ;  /* 0x00000000370a72ca */ /* 0x000fdc00000e0000 */
[----:B------:R-:W3:Y:S01]  /*0f60*/  LDCU UR10, c[0x0][UR10+0x2a4] ;  /* 0x000054800a0a77ac */ /* 0x000ee20008000800 */
[----:B------:R-:W3:Y:S01]  /*0f70*/  S2UR UR36, SR_CTAID.Z ;  /* 0x00000000002479c3 */ /* 0x000ee20000002700 */
[----:B------:R-:W3:Y:S01]  /*0f80*/  LDCU UR21, c[0x0][0xb24] ;  /* 0x00016480ff1577ac */ /* 0x000ee20008000800 */
[----:B------:R-:W3:Y:S01]  /*0f90*/  LDCU UR45, c[0x0][0xb24] ;  /* 0x00016480ff2d77ac */ /* 0x000ee20008000800 */
[----:B-1----:R-:W-:Y:S01]  /*0fa0*/  I2FP.F32.U32 R3, UR8 ;  /* 0x0000000800037c45 */ /* 0x002fe20008201000 */
[----:B------:R-:W1:Y:S04]  /*0fb0*/  LDCU UR28, c[0x0][0xb30] ;  /* 0x00016600ff1c77ac */ /* 0x000e680008000800 */
[----:B--2---:R-:W-:Y:S01]  /*0fc0*/  FMUL R3, R3, UR5 ;  /* 0x0000000503037c20 */ /* 0x004fe20008400000 */
[----:B------:R-:W-:Y:S01]  /*0fd0*/  USHF.L.U32 UR26, UR52, 0xa, URZ ;  /* 0x0000000a341a7899 */ /* 0x000fe200080006ff */
[----:B----4-:R-:W-:Y:S01]  /*0fe0*/  I2FP.F32.U32 R2, UR7 ;  /* 0x0000000700027c45 */ /* 0x010fe20008201000 */
[----:B------:R-:W-:Y:S01]  /*0ff0*/  UMOV UR16, UR8 ;  /* 0x0000000800107c82 */ /* 0x000fe20008000000 */
[----:B------:R-:W-:-:S02]  /*1000*/  UMOV UR20, UR7 ;  /* 0x0000000700147c82 */ /* 0x000fc40008000000 */
[----:B------:R-:W2:Y:S01]  /*1010*/  F2I.U32.TRUNC.NTZ R3, R3 ;  /* 0x0000000300037305 */ /* 0x000ea2000020f000 */
[----:B---3--:R-:W-:Y:S01]  /*1020*/  UISETP.GE.AND UP2, UPT, UR21, 0x1, UPT ;  /* 0x000000011500788c */ /* 0x008fe2000bf46270 */
[----:B------:R-:W-:-:S06]  /*1030*/  FMUL R2, R2, UR4 ;  /* 0x0000000402027c20 */ /* 0x000fcc0008400000 */
[----:B------:R-:W3:Y:S01]  /*1040*/  F2I.U32.TRUNC.NTZ R2, R2 ;  /* 0x0000000200027305 */ /* 0x000ee2000020f000 */
[----:B--2---:R-:W-:Y:S02]  /*1050*/  R2UR UR4, R3 ;  /* 0x00000000030472ca */ /* 0x004fe400000e0000 */
[----:B---3--:R-:W-:Y:S02]  /*1060*/  R2UR UR6, R2 ;  /* 0x00000000020672ca */ /* 0x008fe400000e0000 */
[----:B------:R-:W-:-:S09]  /*1070*/  PRMT R2, RZ, 0x7610, R2 ;  /* 0x00007610ff027816 */ /* 0x000fd20000000002 */
[----:B------:R-:W-:-:S04]  /*1080*/  UIADD3 UR5, UPT, UPT, -UR4, URZ, URZ ;  /* 0x000000ff04057290 */ /* 0x000fc8000fffe1ff */
[----:B------:R-:W-:Y:S02]  /*1090*/  UIMAD UR5, UR9, UR5, UR8 ;  /* 0x00000005090572a4 */ /* 0x000fe4000f8e0208 */
[----:B------:R-:W-:-:S04]  /*10a0*/  UIADD3 UR4, UPT, UPT, -UR6, URZ, URZ ;  /* 0x000000ff06047290 */ /* 0x000fc8000fffe1ff */
[----:B------:R-:W-:Y:S01]  /*10b0*/  IMAD.U32 R55, RZ, RZ, UR5 ;  /* 0x00000005ff377e24 */ /* 0x000fe2000f8e00ff */
[----:B------:R-:W-:-:S06]  /*10c0*/  UIMAD UR4, UR10, UR4, UR7 ;  /* 0x000000040a0472a4 */ /* 0x000fcc000f8e0207 */
[----:B------:R-:W-:Y:S01]  /*10d0*/  IMAD.U32 R54, RZ, RZ, UR4 ;  /* 0x00000004ff367e24 */ /* 0x000fe2000f8e00ff */
[----:B-1----:R-:W-:Y:S06]  /*10e0*/  BRA.U UP4, `(.L_x_17) ;  /* 0x0000000104487547 */ /* 0x002fec000b800000 */
[----:B------:R-:W-:Y:S02]  /*10f0*/  R2UR UR4, R54 ;  /* 0x00000000360472ca */ /* 0x000fe400000e0000 */
[----:B------:R-:W-:-:S11]  /*1100*/  R2UR UR6, R55 ;  /* 0x00000000370672ca */ /* 0x000fd600000e0000 */
[----:B------:R-:W-:Y:S02]  /*1110*/  UISETP.NE.AND UP0, UPT, UR4, URZ, UPT ;  /* 0x000000ff0400728c */ /* 0x000fe4000bf05270 */
[----:B------:R-:W-:Y:S02]  /*1120*/  UISETP.NE.AND UP1, UPT, UR4, 0x1, UPT ;  /* 0x000000010400788c */ /* 0x000fe4000bf25270 */
[----:B------:R-:W-:Y:S02]  /*1130*/  UISETP.EQ.OR UP0, UPT, UR6, URZ, !UP0 ;  /* 0x000000ff0600728c */ /* 0x000fe4000c702670 */
[----:B------:R-:W-:Y:S02]  /*1140*/  USEL UR5, URZ, 0x2, UP1 ;  /* 0x00000002ff057887 */ /* 0x000fe40008800000 */
[----:B------:R-:W-:Y:S02]  /*1150*/  USEL UR8, URZ, 0x1, !UP0 ;  /* 0x00000001ff087887 */ /* 0x000fe4000c000000 */
[----:B------:R-:W-:-:S02]  /*1160*/  UISETP.NE.AND UP0, UPT, UR4, 0x2, UPT ;  /* 0x000000020400788c */ /* 0x000fc4000bf05270 */
[----:B------:R-:W-:Y:S02]  /*1170*/  UISETP.NE.AND UP1, UPT, UR4, 0x3, UPT ;  /* 0x000000030400788c */ /* 0x000fe4000bf25270 */
[----:B------:R-:W-:Y:S02]  /*1180*/  USEL UR4, URZ, 0x4, UP0 ;  /* 0x00000004ff047887 */ /* 0x000fe40008000000 */
[----:B------:R-:W-:Y:S02]  /*1190*/  UISETP.NE.AND UP0, UPT, UR6, URZ, UPT ;  /* 0x000000ff0600728c */ /* 0x000fe4000bf05270 */
[----:B------:R-:W-:Y:S02]  /*11a0*/  USEL UR6, URZ, 0x8, UP1 ;  /* 0x00000008ff067887 */ /* 0x000fe40008800000 */
[----:B------:R-:W-:Y:S02]  /*11b0*/  USEL UR7, UR5, 0x2, UP0 ;  /* 0x0000000205077887 */ /* 0x000fe40008000000 */
[----:B------:R-:W-:-:S02]  /*11c0*/  USEL UR4, UR4, 0x4, UP0 ;  /* 0x0000000404047887 */ /* 0x000fc40008000000 */
[----:B------:R-:W-:Y:S02]  /*11d0*/  USEL UR5, UR6, 0x8, UP0 ;  /* 0x0000000806057887 */ /* 0x000fe40008000000 */
[----:B------:R-:W-:-:S04]  /*11e0*/  UIADD3 UR4, UPT, UPT, UR4, UR7, UR8 ;  /* 0x0000000704047290 */ /* 0x000fc8000fffe008 */
[----:B------:R-:W-:-:S06]  /*11f0*/  UIADD3 UR4, UPT, UPT, UR4, UR5, URZ ;  /* 0x0000000504047290 */ /* 0x000fcc000fffe0ff */
[----:B------:R-:W-:Y:S02]  /*1200*/  IMAD.U32 R2, RZ, RZ, UR4 ;  /* 0x00000004ff027e24 */ /* 0x000fe4000f8e00ff */
.L_x_17:
[----:B------:R-:W-:Y:S05]  /*1210*/  BRA.U !UP2, `(.L_x_18) ;  /* 0x000000010ad47547 */ /* 0x000fea000b800000 */
[----:B------:R-:W1:Y:S01]  /*1220*/  LDCU.128 UR12, c[0x0][0xb10] ;  /* 0x00016200ff0c77ac */ /* 0x000e620008000c00 */
[----:B------:R-:W2:Y:S01]  /*1230*/  LDCU UR6, c[0x0][0x370] ;  /* 0x00006e00ff0677ac */ /* 0x000ea20008000800 */
[----:B------:R-:W3:Y:S01]  /*1240*/  LDCU UR5, c[0x0][0x374] ;  /* 0x00006e80ff0577ac */ /* 0x000ee20008000800 */
[----:B------:R-:W4:Y:S01]  /*1250*/  LDCU UR27, c[0x0][0xb0c] ;  /* 0x00016180ff1b77ac */ /* 0x000f220008000800 */
[----:B------:R-:W4:Y:S01]  /*1260*/  LDCU UR4, c[0x0][0xb20] ;  /* 0x00016400ff0477ac */ /* 0x000f220008000800 */
[----:B------:R-:W4:Y:S01]  /*1270*/  LDCU.64 UR8, c[0x0][0xb28] ;  /* 0x00016500ff0877ac */ /* 0x000f220008000a00 */
[----:B-1----:R-:W-:Y:S02]  /*1280*/  UISETP.NE.AND UP0, UPT, UR14, 0x1, UPT ;  /* 0x000000010e00788c */ /* 0x002fe4000bf05270 */
[----:B---3--:R-:W-:Y:S02]  /*1290*/  UIMAD.WIDE.U32 UR10, UR5, UR15, URZ ;  /* 0x0000000f050a72a5 */ /* 0x008fe4000f8e00ff */
[----:B--2---:R-:W-:-:S02]  /*12a0*/  UIMAD.WIDE.U32 UR22, UR6, UR12, URZ ;  /* 0x0000000c061672a5 */ /* 0x004fc4000f8e00ff */
[----:B----4-:R-:W-:Y:S02]  /*12b0*/  UISETP.NE.AND UP1, UPT, UR27, 0x1, UPT ;  /* 0x000000011b00788c */ /* 0x010fe4000bf25270 */
[----:B------:R-:W-:Y:S01]  /*12c0*/  UISETP.NE.AND UP2, UPT, UR21, 0x1, UPT ;  /* 0x000000011500788c */ /* 0x000fe2000bf45270 */
[----:B------:R-:W-:Y:S02]  /*12d0*/  UMOV UR10, UR11 ;  /* 0x0000000b000a7c82 */ /* 0x000fe40008000000 */
[----:B------:R-:W-:Y:S01]  /*12e0*/  UMOV UR22, UR23 ;  /* 0x0000001700167c82 */ /* 0x000fe20008000000 */
[----:B------:R-:W-:Y:S02]  /*12f0*/  @UP0 USHF.R.U32.HI UR5, URZ, UR4, UR10 ;  /* 0x00000004ff050299 */ /* 0x000fe4000801160a */
[----:B------:R-:W-:Y:S02]  /*1300*/  UIMAD.WIDE.U32 UR24, UR20, UR15, URZ ;  /* 0x0000000f141872a5 */ /* 0x000fe4000f8e00ff */
[----:B------:R-:W-:-:S02]  /*1310*/  UIMAD.WIDE.U32 UR10, UR5, UR8, URZ ;  /* 0x00000008050a72a5 */ /* 0x000fc4000f8e00ff */
[----:B------:R-:W-:Y:S02]  /*1320*/  @UP1 USHF.R.U32.HI UR6, URZ, UR13, UR22 ;  /* 0x0000000dff061299 */ /* 0x000fe40008011616 */
[----:B------:R-:W-:Y:S02]  /*1330*/  UIMAD.WIDE.U32 UR18, UR16, UR12, URZ ;  /* 0x0000000c101272a5 */ /* 0x000fe4000f8e00ff */
[----:B------:R-:W-:Y:S01]  /*1340*/  UIMAD.WIDE.U32 UR22, UR6, UR8, URZ ;  /* 0x00000008061672a5 */ /* 0x000fe2000f8e00ff */
[----:B------:R-:W-:Y:S01]  /*1350*/  UMOV UR24, UR25 ;  /* 0x0000001900187c82 */ /* 0x000fe20008000000 */
[----:B------:R-:W-:Y:S01]  /*1360*/  UMOV UR10, UR11 ;  /* 0x0000000b000a7c82 */ /* 0x000fe20008000000 */
[----:B------:R-:W-:Y:S02]  /*1370*/  USHF.R.U32.HI UR24, URZ, UR4, UR24 ;  /* 0x00000004ff187299 */ /* 0x000fe40008011618 */
[----:B------:R-:W-:Y:S02]  /*1380*/  @UP2 USHF.R.U32.HI UR5, URZ, UR9, UR10 ;  /* 0x00000009ff052299 */ /* 0x000fe4000801160a */
[----:B------:R-:W-:Y:S01]  /*1390*/  UMOV UR7, UR23 ;  /* 0x0000001700077c82 */ /* 0x000fe20008000000 */
[----:B------:R-:W-:Y:S01]  /*13a0*/  UMOV UR18, UR19 ;  /* 0x0000001300127c82 */ /* 0x000fe20008000000 */
[----:B------:R-:W-:-:S02]  /*13b0*/  @UP2 USHF.R.U32.HI UR6, URZ, UR9, UR7 ;  /* 0x00000009ff062299 */ /* 0x000fc40008011607 */
[----:B------:R-:W-:Y:S02]  /*13c0*/  USHF.R.U32.HI UR13, URZ, UR13, UR18 ;  /* 0x0000000dff0d7299 */ /* 0x000fe40008011612 */
[----:B------:R-:W-:Y:S02]  /*13d0*/  USEL UR4, UR20, UR24, !UP0 ;  /* 0x0000001814047287 */ /* 0x000fe4000c000000 */
[----:B------:R-:W-:Y:S02]  /*13e0*/  UIMAD UR7, UR5, UR21, URZ ;  /* 0x00000015050772a4 */ /* 0x000fe4000f8e02ff */
[----:B------:R-:W-:Y:S02]  /*13f0*/  USEL UR5, UR16, UR13, !UP1 ;  /* 0x0000000d10057287 */ /* 0x000fe4000c800000 */
[----:B------:R-:W-:Y:S02]  /*1400*/  UIMAD UR12, UR6, UR21, URZ ;  /* 0x00000015060c72a4 */ /* 0x000fe4000f8e02ff */
[----:B------:R-:W-:-:S02]  /*1410*/  UISETP.GE.AND UP0, UPT, UR4, UR7, UPT ;  /* 0x000000070400728c */ /* 0x000fc4000bf06270 */
[----:B------:R-:W-:Y:S02]  /*1420*/  UIMAD.WIDE.U32 UR10, UR4, UR8, URZ ;  /* 0x00000008040a72a5 */ /* 0x000fe4000f8e00ff */
[----:B------:R-:W-:Y:S02]  /*1430*/  UISETP.GE.OR UP0, UPT, UR5, UR12, UP0 ;  /* 0x0000000c0500728c */ /* 0x000fe40008706670 */
[----:B------:R-:W-:Y:S02]  /*1440*/  UIMAD.WIDE.U32 UR12, UR5, UR8, URZ ;  /* 0x00000008050c72a5 */ /* 0x000fe4000f8e00ff */
[----:B------:R-:W-:Y:S01]  /*1450*/  UIADD3 UR10, UPT, UPT, -UR4, URZ, URZ ;  /* 0x000000ff040a7290 */ /* 0x000fe2000fffe1ff */
[----:B------:R-:W-:Y:S01]  /*1460*/  UMOV UR8, UR11 ;  /* 0x0000000b00087c82 */ /* 0x000fe20008000000 */
[----:B------:R-:W-:Y:S02]  /*1470*/  UIADD3 UR11, UPT, UPT, -UR5, URZ, URZ ;  /* 0x000000ff050b7290 */ /* 0x000fe4000fffe1ff */
[----:B------:R-:W-:-:S03]  /*1480*/  USHF.R.U32.HI UR8, URZ, UR9, UR8 ;  /* 0x00000009ff087299 */ /* 0x000fc60008011608 */
[----:B------:R-:W-:Y:S01]  /*1490*/  @!UP0 UMOV UR7, UR13 ;  /* 0x0000000d00078c82 */ /* 0x000fe20008000000 */
[----:B------:R-:W-:Y:S02]  /*14a0*/  UIMAD UR20, UR14, UR10, UR20 ;  /* 0x0000000a0e1472a4 */ /* 0x000fe4000f8e0214 */
[----:B------:R-:W-:Y:S02]  /*14b0*/  USEL UR8, UR4, UR8, !UP2 ;  /* 0x0000000804087287 */ /* 0x000fe4000d000000 */
[----:B------:R-:W-:Y:S02]  /*14c0*/  @!UP0 USHF.R.U32.HI UR7, URZ, UR9, UR7 ;  /* 0x00000009ff078299 */ /* 0x000fe40008011607 */
[----:B------:R-:W-:Y:S02]  /*14d0*/  UIADD3 UR9, UPT, UPT, -UR8, URZ, URZ ;  /* 0x000000ff08097290 */ /* 0x000fe4000fffe1ff */
[----:B------:R-:W-:Y:S02]  /*14e0*/  @!UP0 USEL UR7, UR5, UR7, !UP2 ;  /* 0x0000000705078287 */ /* 0x000fe4000d000000 */
[----:B------:R-:W-:-:S02]  /*14f0*/  UIMAD UR9, UR21, UR9, UR4 ;  /* 0x00000009150972a4 */ /* 0x000fc4000f8e0204 */
[----:B------:R-:W-:Y:S02]  /*1500*/  @!UP0 UIADD3 UR8, UPT, UPT, UR8, -UR7, URZ ;  /* 0x8000000708088290 */ /* 0x000fe4000fffe0ff */
[----:B------:R-:W-:Y:S02]  /*1510*/  @!UP0 UIMAD UR6, UR9, UR6, UR7 ;  /* 0x00000006090682a4 */ /* 0x000fe4000f8e0207 */
[----:B------:R-:W-:Y:S02]  /*1520*/  @!UP0 UIMAD UR4, UR8, UR21, UR5 ;  /* 0x00000015080482a4 */ /* 0x000fe4000f8e0205 */
[----:B------:R-:W-:Y:S02]  /*1530*/  UIMAD UR16, UR27, UR11, UR16 ;  /* 0x0000000b1b1072a4 */ /* 0x000fe4000f8e0210 */
[----:B------:R-:W-:Y:S01]  /*1540*/  UIMAD UR20, UR4, UR14, UR20 ;  /* 0x0000000e041472a4 */ /* 0x000fe2000f8e0214 */
[----:B------:R-:W-:Y:S02]  /*1550*/  @!UP0 UMOV UR5, UR6 ;  /* 0x0000000600058c82 */ /* 0x000fe40008000000 */
[----:B------:R-:W-:-:S12]  /*1560*/  UIMAD UR16, UR5, UR27, UR16 ;  /* 0x0000001b051072a4 */ /* 0x000fd8000f8e0210 */
.L_x_18:
[----:B------:R-:W-:Y:S02]  /*1570*/  UISETP.NE.AND UP0, UPT, UR28, 0x1, UPT ;  /* 0x000000011c00788c */ /* 0x000fe4000bf05270 */
[----:B------:R-:W-:Y:S02]  /*1580*/  UISETP.NE.AND UP1, UPT, UR17, 0x2, UPT ;  /* 0x000000021100788c */ /* 0x000fe4000bf25270 */
[----:B------:R-:W-:-:S05]  /*1590*/  ULOP3.LUT UR21, UR26, 0xc00, URZ, 0xc0, !UPT ;  /* 0x00000c001a157892 */ /* 0x000fca000f8ec0ff */
[----:B------:R-:W-:Y:S07]  /*15a0*/  BRA.U UP0, `(.L_x_19) ;  /* 0x0000000100447547 */ /* 0x000fee000b800000 */
[----:B------:R-:W1:Y:S01]  /*15b0*/  LDCU.128 UR8, c[0x0][0xb10] ;  /* 0x00016200ff0877ac */ /* 0x000e620008000c00 */
[----:B------:R-:W2:Y:S01]  /*15c0*/  LDCU UR12, c[0x0][0xb0c] ;  /* 0x00016180ff0c77ac */ /* 0x000ea20008000800 */
[----:B------:R-:W3:Y:S01]  /*15d0*/  LDCU UR13, c[0x0][0xb20] ;  /* 0x00016400ff0d77ac */ /* 0x000ee20008000800 */
[----:B-1----:R-:W-:Y:S02]  /*15e0*/  UIMAD.WIDE.U32 UR6, UR16, UR8, URZ ;  /* 0x00000008100672a5 */ /* 0x002fe4000f8e00ff */
[----:B------:R-:W-:Y:S02]  /*15f0*/  UIMAD.WIDE.U32 UR4, UR20, UR11, URZ ;  /* 0x0000000b140472a5 */ /* 0x000fe4000f8e00ff */
[----:B--2---:R-:W-:Y:S02]  /*1600*/  UISETP.NE.AND UP2, UPT, UR12, 0x1, UPT ;  /* 0x000000010c00788c */ /* 0x004fe4000bf45270 */
[----:B------:R-:W-:Y:S01]  /*1610*/  UISETP.NE.AND UP0, UPT, UR10, 0x1, UPT ;  /* 0x000000010a00788c */ /* 0x000fe2000bf05270 */
[----:B------:R-:W-:-:S02]  /*1620*/  UMOV UR6, UR7 ;  /* 0x0000000700067c82 */ /* 0x000fc40008000000 */
[----:B------:R-:W-:Y:S01]  /*1630*/  UMOV UR4, UR5 ;  /* 0x0000000500047c82 */ /* 0x000fe20008000000 */
[----:B------:R-:W-:Y:S02]  /*1640*/  USHF.R.U32.HI UR6, URZ, UR9, UR6 ;  /* 0x00000009ff067299 */ /* 0x000fe40008011606 */
[----:B---3--:R-:W-:Y:S02]  /*1650*/  USHF.R.U32.HI UR4, URZ, UR13, UR4 ;  /* 0x0000000dff047299 */ /* 0x008fe40008011604 */
[----:B------:R-:W-:Y:S02]  /*1660*/  USEL UR5, UR16, UR6, !UP2 ;  /* 0x0000000610057287 */ /* 0x000fe4000d000000 */
[----:B------:R-:W-:-:S04]  /*1670*/  USEL UR4, UR20, UR4, !UP0 ;  /* 0x0000000414047287 */ /* 0x000fc8000c000000 */
[----:B------:R-:W-:Y:S02]  /*1680*/  UIADD3 UR6, UPT, UPT, UR5, -UR4, URZ ;  /* 0x8000000405067290 */ /* 0x000fe4000fffe0ff */
[----:B------:R-:W-:Y:S02]  /*1690*/  UIADD3 UR4, UPT, UPT, -UR5, UR4, URZ ;  /* 0x0000000405047290 */ /* 0x000fe4000fffe1ff */
[----:B------:R-:W-:Y:S02]  /*16a0*/  UIMAD UR20, UR6, UR10, UR20 ;  /* 0x0000000a061472a4 */ /* 0x000fe4000f8e0214 */
[----:B------:R-:W-:-:S12]  /*16b0*/  UIMAD UR16, UR4, UR12, UR16 ;  /* 0x0000000c041072a4 */ /* 0x000fd8000f8e0210 */
.L_x_19:
[----:B------:R-:W-:Y:S05]  /*16c0*/  BRA.U !UP5, `(.L_x_20) ;  /* 0x000000010d0c7547 */ /* 0x000fea000b800000 */
[----:B------:R-:W-:Y:S01]  /*16d0*/  UCGABAR_WAIT ;  /* 0x0000000000007dc7 */ /* 0x000fe20008000000 */
[----:B------:R-:W-:Y:S01]  /*16e0*/  CCTL.IVALL ;  /* 0x00000000ff00798f */ /* 0x000fe20002000000 */
[----:B------:R-:W-:Y:S05]  /*16f0*/  BRA `(.L_x_21) ;  /* 0x0000000000047947 */ /* 0x000fea0003800000 */
.L_x_20:
[----:B------:R-:W-:Y:S06]  /*1700*/  BAR.SYNC.DEFER_BLOCKING 0x0 ;  /* 0x0000000000007b1d */ /* 0x000fec0000010000 */
.L_x_21:
[----:B------:R-:W-:Y:S05]  /*1710*/  BRA.U UP1, `(.L_x_22) ;  /* 0x00000015010c7547 */ /* 0x000fea000b800000 */
[----:B------:R-:W1:Y:S01]  /*1720*/  LDCU UR6, c[0x0][0x38c] ;  /* 0x00007180ff0677ac */ /* 0x000e620008000800 */
[----:B------:R-:W-:Y:S01]  /*1730*/  PLOP3.LUT P1, PT, PT, PT, UP3, 0x80, 0x8 ;  /* 0x000000000008781c */ /* 0x000fe20003f2f038 */
[----:B------:R-:W-:Y:S01]  /*1740*/  IMAD.MOV.U32 R12, RZ, RZ, 0x1 ;  /* 0x00000001ff0c7424 */ /* 0x000fe200078e00ff */
[----:B------:R-:W-:Y:S01]  /*1750*/  ISETP.EQ.OR P2, PT, R0, RZ, P3 ;  /* 0x000000ff0000720c */ /* 0x000fe20001f42670 */
[----:B------:R-:W-:Y:S01]  /*1760*/  UISETP.NE.AND UP1, UPT, UR17, URZ, UPT ;  /* 0x000000ff1100728c */ /* 0x000fe2000bf25270 */
[----:B------:R-:W-:Y:S02]  /*1770*/  PLOP3.LUT P1, PT, P1, PT, PT, 0x8, 0x80 ;  /* 0x000000000080781c */ /* 0x000fe40000f2e170 */
[----:B------:R-:W-:Y:S01]  /*1780*/  CS2R R10, SRZ ;  /* 0x00000000000a7805 */ /* 0x000fe2000001ff00 */
[----:B------:R-:W-:Y:S01]  /*1790*/  IMAD.MOV.U32 R9, RZ, RZ, RZ ;  /* 0x000000ffff097224 */ /* 0x000fe200078e00ff */
[----:B------:R-:W2:Y:S01]  /*17a0*/  LDCU UR39, c[0x0][0x370] ;  /* 0x00006e00ff2777ac */ /* 0x000ea20008000800 */
[----:B------:R-:W-:Y:S01]  /*17b0*/  IMAD.MOV.U32 R8, RZ, RZ, 0x1 ;  /* 0x00000001ff087424 */ /* 0x000fe200078e00ff */
[----:B------:R-:W3:Y:S01]  /*17c0*/  LDCU.64 UR28, c[0x0][0x348] ;  /* 0x00006900ff1c77ac */ /* 0x000ee20008000a00 */
[----:B------:R-:W-:-:S02]  /*17d0*/  USHF.R.U32.HI UR43, URZ, 0x5, UR21 ;  /* 0x00000005ff2b7899 */ /* 0x000fc40008011615 */
[----:B-1----:R-:W-:Y:S02]  /*17e0*/  UIADD3 UR5, UPT, UPT, UR6, 0x1f, URZ ;  /* 0x0000001f06057890 */ /* 0x002fe4000fffe0ff */
[----:B------:R-:W-:Y:S02]  /*17f0*/  UIADD3 UR44, UPT, UPT, UR6, 0x3e, URZ ;  /* 0x0000003e062c7890 */ /* 0x000fe4000fffe0ff */
[----:B------:R-:W-:Y:S01]  /*1800*/  USHF.R.S32.HI UR4, URZ, 0x1f, UR5 ;  /* 0x0000001fff047899 */ /* 0x000fe20008011405 */
[----:B------:R-:W1:Y:S03]  /*1810*/  LDCU UR38, c[0x0][0x374] ;  /* 0x00006e80ff2677ac */ /* 0x000e660008000800 */
[----:B------:R-:W-:Y:S02]  /*1820*/  ULEA.HI UR4, UR4, UR5, URZ, 0x5 ;  /* 0x0000000504047291 */ /* 0x000fe4000f8f28ff */
[----:B------:R-:W-:-:S02]  /*1830*/  USEL UR25, UR46, 0x2, UP1 ;  /* 0x000000022e197887 */ /* 0x000fc40008800000 */
[----:B------:R-:W-:Y:S02]  /*1840*/  USHF.R.S32.HI UR41, URZ, 0x5, UR4 ;  /* 0x00000005ff297899 */ /* 0x000fe40008011404 */
[----:B------:R-:W-:Y:S02]  /*1850*/  UIADD3 UR4, UPT, UPT, UR6, -0x1, URZ ;  /* 0xffffffff06047890 */ /* 0x000fe4000fffe0ff */
[----:B------:R-:W-:Y:S02]  /*1860*/  UISETP.LT.U32.AND UP0, UPT, UR41, 0x6, UPT ;  /* 0x000000062900788c */ /* 0x000fe4000bf01070 */
[----:B------:R-:W-:Y:S02]  /*1870*/  UISETP.GE.U32.AND UP2, UPT, UR4, -0x3f, UPT ;  /* 0xffffffc10400788c */ /* 0x000fe4000bf46070 */
[----:B------:R-:W-:Y:S01]  /*1880*/  USEL UR40, UR41, 0x6, UP0 ;  /* 0x0000000629287887 */ /* 0x000fe20008000000 */
[----:B------:R-:W-:-:S03]  /*1890*/  UMOV UR5, URZ ;  /* 0x000000ff00057c82 */ /* 0x000fc60008000000 */
[----:B------:R-:W-:Y:S02]  /*18a0*/  UIADD3 UR24, UPT, UPT, UR40, -0x1, URZ ;  /* 0xffffffff28187890 */ /* 0x000fe4000fffe0ff */
[----:B------:R-:W-:-:S03]  /*18b0*/  UIADD3 UR42, UPT, UPT, UR41, -UR40, URZ ;  /* 0x80000028292a7290 */ /* 0x000fc6000fffe0ff */
[----:B------:R-:W-:-:S04]  /*18c0*/  @UP2 UIADD3 UR24, UPT, UPT, UR40, URZ, URZ ;  /* 0x000000ff28182290 */ /* 0x000fc8000fffe0ff */
[----:B-123--:R-:W-:-:S12]  /*18d0*/  UIADD3 UR24, UPT, UPT, UR24, 0x1, URZ ;  /* 0x0000000118187890 */ /* 0x00efd8000fffe0ff */
.L_x_42:
[----:B------:R-:W-:Y:S01]  /*18e0*/  UISETP.NE.AND UP0, UPT, UR52, URZ, UPT ;  /* 0x000000ff3400728c */ /* 0x000fe2000bf05270 */
[----:B------:R-:W1:Y:S08]  /*18f0*/  S2UR UR52, SR_CgaCtaId ;  /* 0x00000000003479c3 */ /* 0x000e700000008800 */
[----:B------:R-:W-:Y:S05]  /*1900*/  BRA.U UP0, `(.L_x_23) ;  /* 0x0000000100347547 */ /* 0x000fea000b800000 */
[----:B------:R-:W2:Y:S01]  /*1910*/  S2R R0, SR_CgaCtaId ;  /* 0x0000000000007919 */ /* 0x000ea20000008800 */
[----:B------:R-:W-:-:S04]  /*1920*/  MOV R2, 0x400 ;  /* 0x0000040000027802 */ /* 0x000fc80000000f00 */
[----:B--2---:R-:W-:Y:S02]  /*1930*/  LEA R0, R0, R2, 0x18 ;  /* 0x0000000200007211 */ /* 0x004fe400078ec0ff */
[----:B------:R-:W-:-:S03]  /*1940*/  SHF.L.U32 R2, R8, 0x1f, RZ ;  /* 0x0000001f08027819 */ /* 0x000fc600000006ff */
[----:B------:R-:W-:-:S04]  /*1950*/  IMAD R0, R9, 0x8, R0 ;  /* 0x0000000809007824 */ /* 0x000fc800078e0200 */
[----:B------:R-:W2:Y:S02]  /*1960*/  SYNCS.PHASECHK.TRANS64.TRYWAIT P0, [R0+URZ+0x120], R2 ;  /* 0x00012002000075a7 */ /* 0x000ea400080011ff */
[----:B--2---:R-:W-:Y:S05]  /*1970*/  @!P0 BRA `(.L_x_24) ;  /* 0x0000009c00388947 */ /* 0x004fea0003800000 */
.L_x_176:
[----:B------:R-:W-:Y:S01]  /*1980*/  VIADD R9, R9, 0x1 ;  /* 0x0000000109097836 */ /* 0x000fe20000000000 */
[----:B------:R2:W-:Y:S04]  /*1990*/  SYNCS.ARRIVE.TRANS64.A1T0 RZ, [R0+URZ+0x110], RZ ;  /* 0x000110ff00ff79a7 */ /* 0x0005e800081000ff */
[----:B------:R-:W-:-:S04]  /*19a0*/  ISETP.NE.AND P0, PT, R9, 0x2, PT ;  /* 0x000000020900780c */ /* 0x000fc80003f05270 */
[----:B------:R-:W-:Y:S02]  /*19b0*/  SEL R9, R9, RZ, P0 ;  /* 0x000000ff09097207 */ /* 0x000fe40000000000 */
[----:B--2---:R-:W-:-:S04]  /*19c0*/  SEL R0, RZ, 0x1, P0 ;  /* 0x00000001ff007807 */ /* 0x004fc80000000000 */
[----:B------:R-:W-:-:S07]  /*19d0*/  LOP3.LUT R8, R8, R0, RZ, 0x3c, !PT ;  /* 0x0000000008087212 */ /* 0x000fce00078e3cff */
.L_x_23:
[----:B------:R-:W-:Y:S01]  /*19e0*/  UMOV UR6, 0x400 ;  /* 0x0000040000067882 */ /* 0x000fe20000000000 */
[----:B------:R-:W-:Y:S01]  /*19f0*/  SHF.L.U32 R0, R12, 0x1f, RZ ;  /* 0x0000001f0c007819 */ /* 0x000fe200000006ff */
[----:B-1----:R-:W-:Y:S02]  /*1a00*/  ULEA UR6, UR52, UR6, 0x18 ;  /* 0x0000000634067291 */ /* 0x002fe4000f8ec0ff */
[----:B------:R-:W-:Y:S02]  /*1a10*/  UISETP.GE.U32.AND UP0, UPT, UR44, 0x3f, UPT ;  /* 0x0000003f2c00788c */ /* 0x000fe4000bf06070 */
[----:B------:R-:W-:Y:S02]  /*1a20*/  ULEA UR4, UR5, UR6, 0x3 ;  /* 0x0000000605047291 */ /* 0x000fe4000f8e18ff */
[----:B------:R-:W-:Y:S02]  /*1a30*/  USHF.L.U32 UR11, UR20, 0x7, URZ ;  /* 0x00000007140b7899 */ /* 0x000fe400080006ff */
[----:B------:R-:W-:Y:S01]  /*1a40*/  ULEA UR35, UR16, UR43, 0x7 ;  /* 0x0000002b10237291 */ /* 0x000fe2000f8e38ff */
[----:B------:R-:W-:-:S04]  /*1a50*/  UMOV UR13, URZ ;  /* 0x000000ff000d7c82 */ /* 0x000fc80008000000 */
[----:B------:R1:W2:Y:S01]  /*1a60*/  SYNCS.PHASECHK.TRANS64.TRYWAIT P0, [UR4+0x30], R0 ;  /* 0x00003000ff0075a7 */ /* 0x0002a20008001104 */
[----:B------:R-:W-:Y:S06]  /*1a70*/  BRA.U !UP0, `(.L_x_25) ;  /* 0x0000000108bc7547 */ /* 0x000fec000b800000 */
[----:B------:R-:W-:Y:S01]  /*1a80*/  UMOV UR7, URZ ;  /* 0x000000ff00077c82 */ /* 0x000fe20008000000 */
[----:B------:R-:W-:-:S05]  /*1a90*/  UMOV UR4, UR5 ;  /* 0x0000000500047c82 */ /* 0x000fca0008000000 */
.L_x_31:
[----:B------:R-:W-:Y:S01]  /*1aa0*/  ULEA UR33, UR4, UR6, 0x3 ;  /* 0x0000000604217291 */ /* 0x000fe2000f8e18ff */
[----:B--2---:R-:W-:Y:S01]  /*1ab0*/  @!P3 MOV R2, 0x8000 ;  /* 0x000080000002b802 */ /* 0x004fe20000000f00 */
[----:B--2-4-:R-:W-:Y:S10]  /*1ac0*/  @P0 BRA `(.L_x_26) ;  /* 0x00000000000c0947 */ /* 0x014ff40003800000 */
[----:B------:R-:W-:-:S04]  /*1ad0*/  SHF.L.U32 R3, R12, 0x1f, RZ ;  /* 0x0000001f0c037819 */ /* 0x000fc800000006ff */
[----:B------:R-:W2:Y:S02]  /*1ae0*/  SYNCS.PHASECHK.TRANS64.TRYWAIT P0, [UR33+0x30], R3 ;  /* 0x00003003ff0075a7 */ /* 0x000ea40008001121 */
[----:B--2---:R-:W-:Y:S05]  /*1af0*/  @!P0 BRA `(.L_x_27) ;  /* 0x0000009800ec8947 */ /* 0x004fea0003800000 */
.L_x_26:
[----:B------:R2:W-:Y:S01]  /*1b00*/  @!P3 SYNCS.ARRIVE.TRANS64 RZ, [UR33], R2 ;  /* 0x00000002ffffb9a7 */ /* 0x0005e20008000021 */
[----:B------:R-:W-:-:S04]  /*1b10*/  ULOP3.LUT UR5, UR25, 0x2, URZ, 0xfc, !UPT ;  /* 0x0000000219057892 */ /* 0x000fc8000f8efcff */
[----:B------:R-:W-:-:S09]  /*1b20*/  UISETP.NE.AND UP0, UPT, UR5, 0x2, UPT ;  /* 0x000000020500788c */ /* 0x000fd2000bf05270 */
[----:B------:R-:W-:Y:S05]  /*1b30*/  BRA.U UP0, `(.L_x_28) ;  /* 0x0000000100047547 */ /* 0x000fea000b800000 */
[----:B------:R-:W-:Y:S05]  /*1b40*/  BPT.TRAP 0x1 ;  /* 0x000000040000795c */ /* 0x000fea0000300000 */
.L_x_28:
[----:B------:R-:W-:Y:S04]  /*1b50*/  BSSY.RECONVERGENT B0, `(.L_x_29) ;  /* 0x0000003000007945 */ /* 0x000fe80003800200 */
[----:B------:R-:W-:Y:S05]  /*1b60*/  @P2 BRA `(.L_x_30) ;  /* 0x0000000000042947 */ /* 0x000fea0003800000 */
[----:B------:R-:W-:Y:S05]  /*1b70*/  BPT.TRAP 0x1 ;  /* 0x000000040000795c */ /* 0x000fea0000300000 */
.L_x_30:
[----:B------:R-:W-:Y:S05]  /*1b80*/  BSYNC.RECONVERGENT B0 ;  /* 0x0000000000007941 */ /* 0x000fea0003800200 */
.L_x_29:
[----:B------:R-:W-:Y:S02]  /*1b90*/  UIADD3 UR5, UPT, UPT, UR4, 0x1, URZ ;  /* 0x0000000104057890 */ /* 0x000fe4000fffe0ff */
[----:B------:R-:W-:Y:S02]  /*1ba0*/  UIADD3 UR16, UP1, UPT, UR28, 0x80, URZ ;  /* 0x000000801c107890 */ /* 0x000fe4000ff3e0ff */
[----:B------:R-:W-:Y:S02]  /*1bb0*/  UISETP.NE.AND UP0, UPT, UR5, 0x6, UPT ;  /* 0x000000060500788c */ /* 0x000fe4000bf05270 */
[----:B------:R-:W-:Y:S02]  /*1bc0*/  USHF.L.U32 UR34, UR7, 0x5, URZ ;  /* 0x0000000507227899 */ /* 0x000fe400080006ff */
[----:B------:R-:W-:Y:S02]  /*1bd0*/  USEL UR9, URZ, 0x1, UP0 ;  /* 0x00000001ff097887 */ /* 0x000fe40008000000 */
[----:B------:R-:W-:-:S02]  /*1be0*/  USEL UR5, UR5, URZ, UP0 ;  /* 0x000000ff05057287 */ /* 0x000fc40008000000 */
[----:B------:R-:W-:Y:S02]  /*1bf0*/  UIADD3 UR14, UP0, UPT, UR28, 0x180, URZ ;  /* 0x000001801c0e7890 */ /* 0x000fe4000ff1e0ff */
[----:B------:R-:W-:Y:S01]  /*1c00*/  ULEA UR8, UR5, UR6, 0x3 ;  /* 0x0000000605087291 */ /* 0x000fe2000f8e18ff */
[----:B------:R-:W-:Y:S01]  /*1c10*/  LOP3.LUT R12, R12, UR9, RZ, 0x3c, !PT ;  /* 0x000000090c0c7c12 */ /* 0x000fe2000f8e3cff */
[----:B------:R-:W-:Y:S02]  /*1c20*/  UIADD3.X UR17, UPT, UPT, URZ, UR29, URZ, UP1, !UPT ;  /* 0x0000001dff117290 */ /* 0x000fe40008ffe4ff */
[----:B------:R-:W-:Y:S01]  /*1c30*/  UIADD3.X UR15, UPT, UPT, URZ, UR29, URZ, UP0, !UPT ;  /* 0x0000001dff0f7290 */ /* 0x000fe200087fe4ff */
[----:B-1----:R-:W-:Y:S01]  /*1c40*/  SHF.L.U32 R0, R12, 0x1f, RZ ;  /* 0x0000001f0c007819 */ /* 0x002fe200000006ff */
[----:B------:R-:W-:Y:S01]  /*1c50*/  UMOV UR18, 0x0 ;  /* 0x0000000000127882 */ /* 0x000fe20000000000 */
[----:B------:R-:W-:Y:S01]  /*1c60*/  UMOV UR19, 0x10000000 ;  /* 0x1000000000137882 */ /* 0x000fe20000000000 */
[----:B------:R-:W-:Y:S01]  /*1c70*/  UMOV UR12, UR36 ;  /* 0x00000024000c7c82 */ /* 0x000fe20008000000 */
[----:B------:R3:W4:Y:S01]  /*1c80*/  SYNCS.PHASECHK.TRANS64.TRYWAIT P0, [UR8+0x30], R0 ;  /* 0x00003000ff0075a7 */ /* 0x0007220008001108 */
[----:B------:R-:W-:Y:S01]  /*1c90*/  USHF.L.U32 UR8, UR4, 0xe, URZ ;  /* 0x0000000e04087899 */ /* 0x000fe200080006ff */
[----:B------:R-:W-:-:S02]  /*1ca0*/  UMOV UR9, UR33 ;  /* 0x0000002100097c82 */ /* 0x000fc40008000000 */
[----:B------:R-:W-:Y:S01]  /*1cb0*/  UMOV UR4, 0xf0000 ;  /* 0x000f000000047882 */ /* 0x000fe20000000000 */
[----:B------:R-:W-:Y:S02]  /*1cc0*/  ULEA UR32, UR21, UR8, 0x2 ;  /* 0x0000000815207291 */ /* 0x000fe4000f8e10ff */
[----:B------:R-:W-:Y:S02]  /*1cd0*/  UIADD3 UR8, UPT, UPT, UR6, 0x20400, UR8 ;  /* 0x0002040006087890 */ /* 0x000fe4000fffe008 */
[----:B------:R-:W-:Y:S01]  /*1ce0*/  UIADD3 UR32, UPT, UPT, UR6, 0x8400, UR32 ;  /* 0x0000840006207890 */ /* 0x000fe2000fffe020 */
[----:B------:R-:W-:Y:S01]  /*1cf0*/  UMOV UR10, UR34 ;  /* 0x00000022000a7c82 */ /* 0x000fe20008000000 */
[----:B------:R-:W-:Y:S01]  /*1d00*/  UIADD3 UR7, UPT, UPT, UR7, 0x1, URZ ;  /* 0x0000000107077890 */ /* 0x000fe2000fffe0ff */
[----:B------:R-:W-:-:S03]  /*1d10*/  UMOV UR13, UR24 ;  /* 0x00000018000d7c82 */ /* 0x000fc60008000000 */
[----:B------:R-:W-:-:S03]  /*1d20*/  UISETP.NE.AND UP0, UPT, UR7, UR24, UPT ;  /* 0x000000180700728c */ /* 0x000fc6000bf05270 */
[----:B------:R1:W-:Y:S01]  /*1d30*/  UTMALDG.3D.MULTICAST [UR32], [UR16], UR4, desc[UR18] ;  /* 0x00001220100073b4 */ /* 0x0003e20008011804 */
[----:B------:R3:W-:Y:S01]  /*1d40*/  UTMALDG.3D [UR8], [UR14], desc[UR18] ;  /* 0x000012080e0075b4 */ /* 0x0007e20008011000 */
[----:B-1----:R-:W-:-:S04]  /*1d50*/  UMOV UR4, UR5 ;  /* 0x0000000500047c82 */ /* 0x002fc80008000000 */
[----:B---3--:R-:W-:Y:S05]  /*1d60*/  BRA.U UP0, `(.L_x_31) ;  /* 0xfffffffd004c7547 */ /* 0x008fea000b83ffff */
.L_x_25:
[----:B------:R-:W-:Y:S01]  /*1d70*/  ULEA UR4, UR5, UR6, 0x3 ;  /* 0x0000000605047291 */ /* 0x000fe2000f8e18ff */
[----:B-1----:R-:W-:Y:S01]  /*1d80*/  SHF.L.U32 R0, R12, 0x1f, RZ ;  /* 0x0000001f0c007819 */ /* 0x002fe200000006ff */
[----:B------:R-:W-:Y:S01]  /*1d90*/  @!P1 SYNCS.ARRIVE.TRANS64.A1T0 RZ, [UR6+0xa8], RZ ;  /* 0x0000a8ffffff99a7 */ /* 0x000fe20008100006 */
[----:B------:R-:W-:-:S06]  /*1da0*/  UISETP.GT.AND UP0, UPT, UR41, UR40, UPT ;  /* 0x000000282900728c */ /* 0x000fcc000bf04270 */
[----:B--2-4-:R1:W2:Y:S03]  /*1db0*/  SYNCS.PHASECHK.TRANS64.TRYWAIT P0, [UR4+0x30], R0 ;  /* 0x00003000ff0075a7 */ /* 0x0142a60008001104 */
[----:B------:R-:W-:Y:S05]  /*1dc0*/  BRA.U !UP0, `(.L_x_32) ;  /* 0x0000000108c07547 */ /* 0x000fea000b800000 */
[----:B------:R-:W-:Y:S01]  /*1dd0*/  UIADD3 UR26, UPT, UPT, UR42, UR13, URZ ;  /* 0x0000000d2a1a7290 */ /* 0x000fe2000fffe0ff */
[----:B------:R-:W-:-:S11]  /*1de0*/  UMOV UR4, UR5 ;  /* 0x0000000500047c82 */ /* 0x000fd60008000000 */
.L_x_38:
[----:B------:R-:W-:Y:S01]  /*1df0*/  ULEA UR17, UR4, UR6, 0x3 ;  /* 0x0000000604117291 */ /* 0x000fe2000f8e18ff */
[----:B--2---:R-:W-:Y:S01]  /*1e00*/  @!P3 MOV R2, 0x8000 ;  /* 0x000080000002b802 */ /* 0x004fe20000000f00 */
[----:B--2-4-:R-:W-:Y:S10]  /*1e10*/  @P0 BRA `(.L_x_33) ;  /* 0x00000000000c0947 */ /* 0x014ff40003800000 */
[----:B------:R-:W-:-:S04]  /*1e20*/  SHF.L.U32 R3, R12, 0x1f, RZ ;  /* 0x0000001f0c037819 */ /* 0x000fc800000006ff */
[----:B------:R-:W2:Y:S02]  /*1e30*/  SYNCS.PHASECHK.TRANS64.TRYWAIT P0, [UR17+0x30], R3 ;  /* 0x00003003ff0075a7 */ /* 0x000ea40008001111 */
[----:B--2---:R-:W-:Y:S05]  /*1e40*/  @!P0 BRA `(.L_x_34) ;  /* 0x0000009800308947 */ /* 0x004fea0003800000 */
.L_x_33:
[----:B------:R2:W-:Y:S01]  /*1e50*/  @!P3 SYNCS.ARRIVE.TRANS64 RZ, [UR17], R2 ;  /* 0x00000002ffffb9a7 */ /* 0x0005e20008000011 */
[----:B------:R-:W-:-:S04]  /*1e60*/  ULOP3.LUT UR5, UR25, 0x2, URZ, 0xfc, !UPT ;  /* 0x0000000219057892 */ /* 0x000fc8000f8efcff */
[----:B------:R-:W-:-:S09]  /*1e70*/  UISETP.NE.AND UP0, UPT, UR5, 0x2, UPT ;  /* 0x000000020500788c */ /* 0x000fd2000bf05270 */
[----:B------:R-:W-:Y:S05]  /*1e80*/  BRA.U UP0, `(.L_x_35) ;  /* 0x0000000100047547 */ /* 0x000fea000b800000 */
[----:B------:R-:W-:Y:S05]  /*1e90*/  BPT.TRAP 0x1 ;  /* 0x000000040000795c */ /* 0x000fea0000300000 */
.L_x_35:
[----:B------:R-:W-:Y:S04]  /*1ea0*/  BSSY.RECONVERGENT B0, `(.L_x_36) ;  /* 0x0000003000007945 */ /* 0x000fe80003800200 */
[----:B------:R-:W-:Y:S05]  /*1eb0*/  @P2 BRA `(.L_x_37) ;  /* 0x0000000000042947 */ /* 0x000fea0003800000 */
[----:B------:R-:W-:Y:S05]  /*1ec0*/  BPT.TRAP 0x1 ;  /* 0x000000040000795c */ /* 0x000fea0000300000 */
.L_x_37:
[----:B------:R-:W-:Y:S05]  /*1ed0*/  BSYNC.RECONVERGENT B0 ;  /* 0x0000000000007941 */ /* 0x000fea0003800200 */
.L_x_36:
[----:B------:R-:W-:Y:S02]  /*1ee0*/  UIADD3 UR5, UPT, UPT, UR4, 0x1, URZ ;  /* 0x0000000104057890 */ /* 0x000fe4000fffe0ff */
[----:B------:R-:W-:Y:S02]  /*1ef0*/  UIADD3 UR14, UP1, UPT, UR28, 0x80, URZ ;  /* 0x000000801c0e7890 */ /* 0x000fe4000ff3e0ff */
[----:B------:R-:W-:Y:S02]  /*1f00*/  UISETP.NE.AND UP0, UPT, UR5, 0x6, UPT ;  /* 0x000000060500788c */ /* 0x000fe4000bf05270 */
[----:B------:R-:W-:Y:S02]  /*1f10*/  USHF.L.U32 UR18, UR13, 0x5, URZ ;  /* 0x000000050d127899 */ /* 0x000fe400080006ff */
[----:B------:R-:W-:Y:S02]  /*1f20*/  USEL UR8, URZ, 0x1, UP0 ;  /* 0x00000001ff087887 */ /* 0x000fe40008000000 */
[----:B------:R-:W-:-:S02]  /*1f30*/  USEL UR5, UR5, URZ, UP0 ;  /* 0x000000ff05057287 */ /* 0x000fc40008000000 */
[----:B------:R-:W-:Y:S02]  /*1f40*/  UIADD3 UR22, UP0, UPT, UR28, 0x180, URZ ;  /* 0x000001801c167890 */ /* 0x000fe4000ff1e0ff */
[----:B------:R-:W-:Y:S01]  /*1f50*/  LOP3.LUT R12, R12, UR8, RZ, 0x3c, !PT ;  /* 0x000000080c0c7c12 */ /* 0x000fe2000f8e3cff */
[----:B------:R-:W-:Y:S02]  /*1f60*/  USHF.L.U32 UR8, UR4, 0xe, URZ ;  /* 0x0000000e04087899 */ /* 0x000fe400080006ff */
[----:B------:R-:W-:Y:S01]  /*1f70*/  ULEA UR7, UR5, UR6, 0x3 ;  /* 0x0000000605077291 */ /* 0x000fe2000f8e18ff */
[----:B-1----:R-:W-:Y:S01]  /*1f80*/  SHF.L.U32 R0, R12, 0x1f, RZ ;  /* 0x0000001f0c007819 */ /* 0x002fe200000006ff */
[----:B------:R-:W-:Y:S02]  /*1f90*/  ULEA UR16, UR21, UR8, 0x2 ;  /* 0x0000000815107291 */ /* 0x000fe4000f8e10ff */
[----:B------:R-:W-:Y:S02]  /*1fa0*/  UIADD3.X UR15, UPT, UPT, URZ, UR29, URZ, UP1, !UPT ;  /* 0x0000001dff0f7290 */ /* 0x000fe40008ffe4ff */
[----:B------:R-:W-:-:S02]  /*1fb0*/  UIADD3 UR16, UPT, UPT, UR6, 0x8400, UR16 ;  /* 0x0000840006107890 */ /* 0x000fc4000fffe010 */
[----:B------:R-:W-:Y:S01]  /*1fc0*/  UIADD3 UR8, UPT, UPT, UR6, 0x20400, UR8 ;  /* 0x0002040006087890 */ /* 0x000fe2000fffe008 */
[----:B------:R3:W4:Y:S01]  /*1fd0*/  SYNCS.PHASECHK.TRANS64.TRYWAIT P0, [UR7+0x30], R0 ;  /* 0x00003000ff0075a7 */ /* 0x0007220008001107 */
[----:B------:R-:W-:Y:S01]  /*1fe0*/  UIADD3.X UR23, UPT, UPT, URZ, UR29, URZ, UP0, !UPT ;  /* 0x0000001dff177290 */ /* 0x000fe200087fe4ff */
[----:B------:R-:W-:Y:S01]  /*1ff0*/  UMOV UR4, 0xf0000 ;  /* 0x000f000000047882 */ /* 0x000fe20000000000 */
[----:B------:R-:W-:Y:S01]  /*2000*/  UMOV UR30, 0x0 ;  /* 0x00000000001e7882 */ /* 0x000fe20000000000 */
[----:B------:R-:W-:Y:S01]  /*2010*/  UMOV UR31, 0x10000000 ;  /* 0x10000000001f7882 */ /* 0x000fe20000000000 */
[----:B------:R-:W-:Y:S01]  /*2020*/  UMOV UR19, UR35 ;  /* 0x0000002300137c82 */ /* 0x000fe20008000000 */
[----:B------:R-:W-:Y:S01]  /*2030*/  UMOV UR20, UR36 ;  /* 0x0000002400147c82 */ /* 0x000fe20008000000 */
[----:B------:R-:W-:Y:S01]  /*2040*/  UMOV UR12, UR36 ;  /* 0x00000024000c7c82 */ /* 0x000fe20008000000 */
[----:B------:R-:W-:Y:S01]  /*2050*/  UMOV UR9, UR17 ;  /* 0x0000001100097c82 */ /* 0x000fe20008000000 */
[----:B------:R-:W-:Y:S01]  /*2060*/  UMOV UR10, UR18 ;  /* 0x00000012000a7c82 */ /* 0x000fe20008000000 */
[----:B------:R1:W-:Y:S01]  /*2070*/  UTMALDG.3D.MULTICAST [UR16], [UR14], UR4, desc[UR30] ;  /* 0x00001e100e0073b4 */ /* 0x0003e20008011804 */
[----:B------:R-:W-:-:S04]  /*2080*/  UIADD3 UR13, UPT, UPT, UR13, 0x1, URZ ;  /* 0x000000010d0d7890 */ /* 0x000fc8000fffe0ff */
[----:B------:R-:W-:Y:S01]  /*2090*/  UISETP.NE.AND UP0, UPT, UR13, UR26, UPT ;  /* 0x0000001a0d00728c */ /* 0x000fe2000bf05270 */
[----:B------:R3:W-:Y:S01]  /*20a0*/  UTMALDG.3D [UR8], [UR22], desc[UR30] ;  /* 0x00001e08160075b4 */ /* 0x0007e20008011000 */
[----:B-1----:R-:W-:-:S07]  /*20b0*/  UMOV UR4, UR5 ;  /* 0x0000000500047c82 */ /* 0x002fce0008000000 */
[----:B---3--:R-:W-:Y:S05]  /*20c0*/  BRA.U UP0, `(.L_x_38) ;  /* 0xfffffffd00487547 */ /* 0x008fea000b83ffff */
.L_x_32:
[C---:B------:R-:W-:Y:S01]  /*20d0*/  LEA R3, R11.reuse, UR6, 0x3 ;  /* 0x000000060b037c11 */ /* 0x040fe2000f8e18ff */
[----:B------:R-:W-:Y:S01]  /*20e0*/  NOP ;  /* 0x0000000000007918 */ /* 0x000fe20000000000 */
[----:B-1----:R-:W-:Y:S02]  /*20f0*/  SHF.L.U32 R0, R10, 0x1f, RZ ;  /* 0x0000001f0a007819 */ /* 0x002fe400000006ff */
[----:B------:R-:W-:Y:S02]  /*2100*/  LEA R4, R11, UR6, 0x4 ;  /* 0x000000060b047c11 */ /* 0x000fe4000f8e20ff */
[----:B--2-4-:R-:W1:Y:S02]  /*2110*/  SYNCS.PHASECHK.TRANS64.TRYWAIT P0, [R3+URZ+0xb0], R0 ;  /* 0x0000b000030075a7 */ /* 0x014e6400080011ff */
[----:B-1----:R-:W-:Y:S05]  /*2120*/  @!P0 BRA `(.L_x_39) ;  /* 0x0000009400908947 */ /* 0x002fea0003800000 */
.L_x_179:
[----:B------:R-:W2:Y:S01]  /*2130*/  LDS.128 R4, [R4+0x140] ;  /* 0x0001400004047984 */ /* 0x000ea20000000c00 */
[----:B------:R-:W-:Y:S01]  /*2140*/  UISETP.GE.AND UP0, UPT, UR45, 0x1, UPT ;  /* 0x000000012d00788c */ /* 0x000fe2000bf06270 */
[----:B------:R-:W-:Y:S01]  /*2150*/  @!PT LDS RZ, [RZ] ;  /* 0x00000000fffff984 */ /* 0x000fe20000000800 */
[----:B------:R-:W-:Y:S01]  /*2160*/  @!PT LDS RZ, [RZ] ;  /* 0x00000000fffff984 */ /* 0x000fe20000000800 */
[----:B------:R-:W-:Y:S01]  /*2170*/  @!PT LDS RZ, [RZ] ;  /* 0x00000000fffff984 */ /* 0x000fe20000000800 */
[----:B------:R-:W-:Y:S01]  /*2180*/  @!PT LDS RZ, [RZ] ;  /* 0x00000000fffff984 */ /* 0x000fe20000000800 */
[----:B------:R3:W-:Y:S06]  /*2190*/  MEMBAR.ALL.CTA ;  /* 0x0000000000007992 */ /* 0x0007ec0000008000 */
[----:B---3--:R-:W3:Y:S01]  /*21a0*/  FENCE.VIEW.ASYNC.S ;  /* 0x00000000000073c6 */ /* 0x008ee20000000000 */
[----:B--2---:R-:W-:-:S13]  /*21b0*/  LOP3.LUT P0, RZ, R6, 0x1, RZ, 0xc0, !PT ;  /* 0x0000000106ff7812 */ /* 0x004fda000780c0ff */
[----:B---3--:R-:W-:Y:S01]  /*21c0*/  VOTEU.ANY UP1, P0 ;  /* 0x0000000000ff7886 */ /* 0x008fe20000020100 */
[----:B------:R-:W-:-:S13]  /*21d0*/  PLOP3.LUT P0, PT, PT, PT, UP1, 0x80, 0x8 ;  /* 0x000000000008781c */ /* 0x000fda0003f0f018 */
[----:B-1----:R-:W-:Y:S02]  /*21e0*/  @P0 LOP3.LUT R0, R5, 0xffff, RZ, 0xc0, !PT ;  /* 0x0000ffff05000812 */ /* 0x002fe400078ec0ff */
[----:B------:R-:W-:Y:S02]  /*21f0*/  @P0 MOV R2, R4 ;  /* 0x0000000400020202 */ /* 0x000fe40000000f00 */
[----:B------:R-:W-:Y:S01]  /*2200*/  @P0 R2UR UR7, R0 ;  /* 0x00000000000702ca */ /* 0x000fe200000e0000 */
[----:B------:R-:W-:Y:S01]  /*2210*/  VIADD R0, R3, 0xc0 ;  /* 0x000000c003007836 */ /* 0x000fe20000000000 */
[----:B------:R-:W-:Y:S02]  /*2220*/  @P0 SHF.R.U32.HI R4, RZ, 0x10, R5 ;  /* 0x00000010ff040819 */ /* 0x000fe40000011605 */
[----:B------:R-:W-:Y:S02]  /*2230*/  @P0 R2UR UR8, R2 ;  /* 0x00000000020802ca */ /* 0x000fe400000e0000 */
[----:B------:R-:W-:-:S02]  /*2240*/  PRMT R0, RZ, 0x654, R0 ;  /* 0x00000654ff007816 */ /* 0x000fc40000000000 */
[----:B------:R-:W-:Y:S02]  /*2250*/  @P0 R2UR UR4, R4 ;  /* 0x00000000040402ca */ /* 0x000fe400000e0000 */
[----:B------:R1:W-:Y:S03]  /*2260*/  SYNCS.ARRIVE.TRANS64.RED.A1T0 RZ, [R0+URZ], RZ ;  /* 0x000000ff00ff79a7 */ /* 0x0003e600081004ff */
[----:B------:R-:W-:-:S04]  /*2270*/  @UP1 UMOV UR27, UR7 ;  /* 0x00000007001b1c82 */ /* 0x000fc80008000000 */
[----:B------:R-:W-:-:S04]  /*2280*/  @UP1 UMOV UR37, UR8 ;  /* 0x0000000800251c82 */ /* 0x000fc80008000000 */
[----:B------:R-:W-:Y:S01]  /*2290*/  @UP1 UMOV UR36, UR4 ;  /* 0x0000000400241c82 */ /* 0x000fe20008000000 */
[----:B------:R-:W-:Y:S05]  /*22a0*/  BRA.U !UP0, `(.L_x_40) ;  /* 0x0000000108d47547 */ /* 0x000fea000b800000 */
[----:B------:R-:W2:Y:S01]  /*22b0*/  LDCU.128 UR12, c[0x0][0xb10] ;  /* 0x00016200ff0c77ac */ /* 0x000ea20008000c00 */
[----:B------:R-:W3:Y:S01]  /*22c0*/  LDCU UR26, c[0x0][0xb20] ;  /* 0x00016400ff1a77ac */ /* 0x000ee20008000800 */
[----:B------:R-:W4:Y:S01]  /*22d0*/  LDCU UR20, c[0x0][0xb0c] ;  /* 0x00016180ff1477ac */ /* 0x000f220008000800 */
[----:B------:R-:W1:Y:S01]  /*22e0*/  LDCU.64 UR10, c[0x0][0xb28] ;  /* 0x00016500ff0a77ac */ /* 0x000e620008000a00 */
[----:B------:R-:W-:Y:S02]  /*22f0*/  UISETP.NE.AND UP3, UPT, UR45, 0x1, UPT ;  /* 0x000000012d00788c */ /* 0x000fe4000bf65270 */
[----:B--2---:R-:W-:Y:S02]  /*2300*/  UIMAD.WIDE.U32 UR16, UR38, UR15, URZ ;  /* 0x0000000f261072a5 */ /* 0x004fe4000f8e00ff */
[----:B------:R-:W-:Y:S02]  /*2310*/  UIMAD.WIDE.U32 UR8, UR39, UR12, URZ ;  /* 0x0000000c270872a5 */ /* 0x000fe4000f8e00ff */
[----:B------:R-:W-:-:S02]  /*2320*/  UISETP.NE.AND UP0, UPT, UR14, 0x1, UPT ;  /* 0x000000010e00788c */ /* 0x000fc4000bf05270 */
[----:B------:R-:W-:Y:S01]  /*2330*/  UIMAD.WIDE.U32 UR22, UR27, UR15, URZ ;  /* 0x0000000f1b1672a5 */ /* 0x000fe2000f8e00ff */
[----:B------:R-:W-:Y:S02]  /*2340*/  UMOV UR16, UR17 ;  /* 0x0000001100107c82 */ /* 0x000fe40008000000 */
[----:B------:R-:W-:Y:S01]  /*2350*/  UMOV UR8, UR9 ;  /* 0x0000000900087c82 */ /* 0x000fe20008000000 */
[----:B---3--:R-:W-:Y:S02]  /*2360*/  USHF.R.U32.HI UR16, URZ, UR26, UR16 ;  /* 0x0000001aff107299 */ /* 0x008fe40008011610 */
[----:B----4-:R-:W-:Y:S02]  /*2370*/  UISETP.NE.AND UP2, UPT, UR20, 0x1, UPT ;  /* 0x000000011400788c */ /* 0x010fe4000bf45270 */
[----:B------:R-:W-:Y:S02]  /*2380*/  USHF.R.U32.HI UR8, URZ, UR13, UR8 ;  /* 0x0000000dff087299 */ /* 0x000fe40008011608 */
[----:B------:R-:W-:-:S02]  /*2390*/  USEL UR7, UR38, UR16, !UP0 ;  /* 0x0000001026077287 */ /* 0x000fc4000c000000 */
[----:B------:R-:W-:Y:S02]  /*23a0*/  USEL UR8, UR39, UR8, !UP2 ;  /* 0x0000000827087287 */ /* 0x000fe4000d000000 */
[----:B-1----:R-:W-:Y:S01]  /*23b0*/  UIMAD.WIDE.U32 UR16, UR7, UR10, URZ ;  /* 0x0000000a071072a5 */ /* 0x002fe2000f8e00ff */
[----:B------:R-:W-:Y:S01]  /*23c0*/  UMOV UR4, UR23 ;  /* 0x0000001700047c82 */ /* 0x000fe20008000000 */
[----:B------:R-:W-:Y:S02]  /*23d0*/  UIMAD.WIDE.U32 UR18, UR37, UR12, URZ ;  /* 0x0000000c251272a5 */ /* 0x000fe4000f8e00ff */
[----:B------:R-:W-:-:S03]  /*23e0*/  UIMAD.WIDE.U32 UR22, UR8, UR10, URZ ;  /* 0x0000000a081672a5 */ /* 0x000fc6000f8e00ff */
[----:B------:R-:W-:Y:S01]  /*23f0*/  UMOV UR16, UR17 ;  /* 0x0000001100107c82 */ /* 0x000fe20008000000 */
[----:B------:R-:W-:Y:S02]  /*2400*/  USHF.R.U32.HI UR4, URZ, UR26, UR4 ;  /* 0x0000001aff047299 */ /* 0x000fe40008011604 */
[----:B------:R-:W-:Y:S01]  /*2410*/  @UP3 USHF.R.U32.HI UR7, URZ, UR11, UR16 ;  /* 0x0000000bff073299 */ /* 0x000fe20008011610 */
[----:B------:R-:W-:Y:S01]  /*2420*/  UMOV UR18, UR19 ;  /* 0x0000001300127c82 */ /* 0x000fe20008000000 */
[----:B------:R-:W-:Y:S01]  /*2430*/  UMOV UR22, UR23 ;  /* 0x0000001700167c82 */ /* 0x000fe20008000000 */
[----:B------:R-:W-:Y:S02]  /*2440*/  USHF.R.U32.HI UR13, URZ, UR13, UR18 ;  /* 0x0000000dff0d7299 */ /* 0x000fe40008011612 */
[----:B------:R-:W-:Y:S02]  /*2450*/  USEL UR4, UR27, UR4, !UP0 ;  /* 0x000000041b047287 */ /* 0x000fe4000c000000 */
[----:B------:R-:W-:-:S02]  /*2460*/  @UP3 USHF.R.U32.HI UR8, URZ, UR11, UR22 ;  /* 0x0000000bff083299 */ /* 0x000fc40008011616 */
[----:B------:R-:W-:Y:S02]  /*2470*/  UIMAD UR9, UR45, UR7, URZ ;  /* 0x000000072d0972a4 */ /* 0x000fe4000f8e02ff */
[----:B------:R-:W-:Y:S02]  /*2480*/  USEL UR7, UR37, UR13, !UP2 ;  /* 0x0000000d25077287 */ /* 0x000fe4000d000000 */
[----:B------:R-:W-:Y:S02]  /*2490*/  UIMAD UR12, UR45, UR8, URZ ;  /* 0x000000082d0c72a4 */ /* 0x000fe4000f8e02ff */
[----:B------:R-:W-:Y:S02]  /*24a0*/  UISETP.GE.AND UP0, UPT, UR4, UR9, UPT ;  /* 0x000000090400728c */ /* 0x000fe4000bf06270 */
[----:B------:R-:W-:Y:S02]  /*24b0*/  UIMAD.WIDE.U32 UR16, UR4, UR10, URZ ;  /* 0x0000000a041072a5 */ /* 0x000fe4000f8e00ff */
[----:B------:R-:W-:-:S02]  /*24c0*/  UISETP.GE.OR UP0, UPT, UR7, UR12, UP0 ;  /* 0x0000000c0700728c */ /* 0x000fc40008706670 */
        /* <DEDUP_REMOVED lines=19> */
.L_x_40:
[----:B------:R-:W2:Y:S02]  /*2600*/  LDCU UR4, c[0x0][0xb30] ;  /* 0x00016600ff0477ac */ /* 0x000ea40008000800 */
[----:B--2---:R-:W-:-:S09]  /*2610*/  UISETP.NE.AND UP0, UPT, UR4, 0x1, UPT ;  /* 0x000000010400788c */ /* 0x004fd2000bf05270 */
[----:B------:R-:W-:Y:S05]  /*2620*/  BRA.U UP0, `(.L_x_41) ;  /* 0x0000000100447547 */ /* 0x000fea000b800000 */
[----:B------:R-:W2:Y:S01]  /*2630*/  LDCU.128 UR12, c[0x0][0xb10] ;  /* 0x00016200ff0c77ac */ /* 0x000ea20008000c00 */
[----:B------:R-:W3:Y:S01]  /*2640*/  LDCU UR16, c[0x0][0xb0c] ;  /* 0x00016180ff1077ac */ /* 0x000ee20008000800 */
[----:B------:R-:W4:Y:S01]  /*2650*/  LDCU UR17, c[0x0][0xb20] ;  /* 0x00016400ff1177ac */ /* 0x000f220008000800 */
[----:B--2---:R-:W-:Y:S02]  /*2660*/  UIMAD.WIDE.U32 UR10, UR37, UR12, URZ ;  /* 0x0000000c250a72a5 */ /* 0x004fe4000f8e00ff */
[----:B------:R-:W-:Y:S02]  /*2670*/  UIMAD.WIDE.U32 UR8, UR27, UR15, URZ ;  /* 0x0000000f1b0872a5 */ /* 0x000fe4000f8e00ff */
[----:B---3--:R-:W-:Y:S02]  /*2680*/  UISETP.NE.AND UP2, UPT, UR16, 0x1, UPT ;  /* 0x000000011000788c */ /* 0x008fe4000bf45270 */
[----:B------:R-:W-:Y:S01]  /*2690*/  UISETP.NE.AND UP0, UPT, UR14, 0x1, UPT ;  /* 0x000000010e00788c */ /* 0x000fe2000bf05270 */
[----:B------:R-:W-:-:S02]  /*26a0*/  UMOV UR7, UR11 ;  /* 0x0000000b00077c82 */ /* 0x000fc40008000000 */
[----:B------:R-:W-:Y:S01]  /*26b0*/  UMOV UR4, UR9 ;  /* 0x0000000900047c82 */ /* 0x000fe20008000000 */
[----:B------:R-:W-:Y:S02]  /*26c0*/  USHF.R.U32.HI UR7, URZ, UR13, UR7 ;  /* 0x0000000dff077299 */ /* 0x000fe40008011607 */
[----:B----4-:R-:W-:Y:S02]  /*26d0*/  USHF.R.U32.HI UR4, URZ, UR17, UR4 ;  /* 0x00000011ff047299 */ /* 0x010fe40008011604 */
[----:B------:R-:W-:Y:S02]  /*26e0*/  USEL UR7, UR37, UR7, !UP2 ;  /* 0x0000000725077287 */ /* 0x000fe4000d000000 */
[----:B------:R-:W-:-:S04]  /*26f0*/  USEL UR4, UR27, UR4, !UP0 ;  /* 0x000000041b047287 */ /* 0x000fc8000c000000 */
[----:B------:R-:W-:Y:S02]  /*2700*/  UIADD3 UR8, UPT, UPT, UR7, -UR4, URZ ;  /* 0x8000000407087290 */ /* 0x000fe4000fffe0ff */
[----:B------:R-:W-:Y:S02]  /*2710*/  UIADD3 UR4, UPT, UPT, -UR7, UR4, URZ ;  /* 0x0000000407047290 */ /* 0x000fe4000fffe1ff */
[----:B------:R-:W-:Y:S02]  /*2720*/  UIMAD UR27, UR8, UR14, UR27 ;  /* 0x0000000e081b72a4 */ /* 0x000fe4000f8e021b */
[----:B------:R-:W-:-:S12]  /*2730*/  UIMAD UR37, UR4, UR16, UR37 ;  /* 0x00000010042572a4 */ /* 0x000fd8000f8e0225 */
.L_x_41:
[----:B------:R-:W-:Y:S01]  /*2740*/  VIADD R11, R11, 0x1 ;  /* 0x000000010b0b7836 */ /* 0x000fe20000000000 */
[----:B------:R-:W-:Y:S02]  /*2750*/  R2UR UR7, R55 ;  /* 0x00000000370772ca */ /* 0x000fe400000e0000 */
[----:B------:R-:W-:Y:S02]  /*2760*/  R2UR UR4, R54 ;  /* 0x00000000360472ca */ /* 0x000fe400000e0000 */
[C---:B------:R-:W-:Y:S02]  /*2770*/  ISETP.NE.AND P0, PT, R11.reuse, 0x2, PT ;  /* 0x000000020b00780c */ /* 0x040fe40003f05270 */
[----:B------:R-:W-:Y:S02]  /*2780*/  PLOP3.LUT P1, PT, PT, PT, PT, 0x80, 0x8 ;  /* 0x000000000008781c */ /* 0x000fe40003f2f070 */
[----:B-1----:R-:W-:Y:S02]  /*2790*/  SEL R0, RZ, 0x1, P0 ;  /* 0x00000001ff007807 */ /* 0x002fe40000000000 */
[----:B------:R-:W-:-:S02]  /*27a0*/  SEL R11, R11, RZ, P0 ;  /* 0x000000ff0b0b7207 */ /* 0x000fc40000000000 */
[----:B------:R-:W-:Y:S01]  /*27b0*/  LOP3.LUT R10, R10, R0, RZ, 0x3c, !PT ;  /* 0x000000000a0a7212 */ /* 0x000fe200078e3cff */
[----:B------:R-:W-:Y:S02]  /*27c0*/  UIADD3 UR16, UPT, UPT, UR37, UR7, URZ ;  /* 0x0000000725107290 */ /* 0x000fe4000fffe0ff */
[----:B------:R-:W-:Y:S01]  /*27d0*/  UIADD3 UR20, UPT, UPT, UR27, UR4, URZ ;  /* 0x000000041b147290 */ /* 0x000fe2000fffe0ff */
[----:B------:R-:W-:Y:S11]  /*27e0*/  BRA.U UP1, `(.L_x_42) ;  /* 0xfffffff1013c7547 */ /* 0x000ff6000b83ffff */
[----:B------:R-:W-:Y:S01]  /*27f0*/  UIADD3 UR7, UPT, UPT, UR6, 0x30, URZ ;  /* 0x0000003006077890 */ /* 0x000fe2000fffe0ff */
[----:B------:R-:W-:-:S03]  /*2800*/  SHF.L.U32 R2, R12, 0x1f, RZ ;  /* 0x0000001f0c027819 */ /* 0x000fc600000006ff */
[----:B------:R-:W-:-:S09]  /*2810*/  ULEA UR4, UR5, UR7, 0x3 ;  /* 0x0000000705047291 */ /* 0x000fd2000f8e18ff */
[----:B------:R-:W1:Y:S02]  /*2820*/  SYNCS.PHASECHK.TRANS64.TRYWAIT P0, [UR4], R2 ;  /* 0x00000002ff0075a7 */ /* 0x000e640008001104 */
[----:B-1----:R-:W-:Y:S05]  /*2830*/  @!P0 BRA `(.L_x_43) ;  /* 0x0000008c00e08947 */ /* 0x002fea0003800000 */
.L_x_181:
[----:B------:R-:W-:-:S04]  /*2840*/  UIADD3 UR4, UPT, UPT, UR5, 0x1, URZ ;  /* 0x0000000105047890 */ /* 0x000fc8000fffe0ff */
[----:B------:R-:W-:-:S04]  /*2850*/  UISETP.NE.AND UP0, UPT, UR4, 0x6, UPT ;  /* 0x000000060400788c */ /* 0x000fc8000bf05270 */
[----:B------:R-:W-:Y:S02]  /*2860*/  USEL UR6, URZ, 0x1, UP0 ;  /* 0x00000001ff067887 */ /* 0x000fe40008000000 */
[----:B------:R-:W-:-:S04]  /*2870*/  USEL UR4, UR4, URZ, UP0 ;  /* 0x000000ff04047287 */ /* 0x000fc80008000000 */
[----:B------:R-:W-:Y:S01]  /*2880*/  ULEA UR5, UR4, UR7, 0x3 ;  /* 0x0000000704057291 */ /* 0x000fe2000f8e18ff */
[----:B-1----:R-:W-:-:S04]  /*2890*/  LOP3.LUT R2, R12, UR6, RZ, 0x3c, !PT ;  /* 0x000000060c027c12 */ /* 0x002fc8000f8e3cff */
[----:B------:R-:W-:-:S04]  /*28a0*/  SHF.L.U32 R3, R2, 0x1f, RZ ;  /* 0x0000001f02037819 */ /* 0x000fc800000006ff */
[----:B------:R-:W1:Y:S02]  /*28b0*/  SYNCS.PHASECHK.TRANS64.TRYWAIT P0, [UR5], R3 ;  /* 0x00000003ff0075a7 */ /* 0x000e640008001105 */
[----:B-1----:R-:W-:Y:S05]  /*28c0*/  @!P0 BRA `(.L_x_44) ;  /* 0x0000008c00d48947 */ /* 0x002fea0003800000 */
.L_x_183:
[----:B------:R-:W-:-:S04]  /*28d0*/  UIADD3 UR4, UPT, UPT, UR4, 0x1, URZ ;  /* 0x0000000104047890 */ /* 0x000fc8000fffe0ff */
[----:B------:R-:W-:-:S04]  /*28e0*/  UISETP.NE.AND UP0, UPT, UR4, 0x6, UPT ;  /* 0x000000060400788c */ /* 0x000fc8000bf05270 */
[----:B------:R-:W-:Y:S02]  /*28f0*/  USEL UR6, URZ, 0x1, UP0 ;  /* 0x00000001ff067887 */ /* 0x000fe40008000000 */
[----:B------:R-:W-:-:S04]  /*2900*/  USEL UR4, UR4, URZ, UP0 ;  /* 0x000000ff04047287 */ /* 0x000fc80008000000 */
[----:B------:R-:W-:Y:S01]  /*2910*/  ULEA UR5, UR4, UR7, 0x3 ;  /* 0x0000000704057291 */ /* 0x000fe2000f8e18ff */
[----:B------:R-:W-:-:S04]  /*2920*/  LOP3.LUT R2, R2, UR6, RZ, 0x3c, !PT ;  /* 0x0000000602027c12 */ /* 0x000fc8000f8e3cff */
[----:B-1----:R-:W-:-:S04]  /*2930*/  SHF.L.U32 R3, R2, 0x1f, RZ ;  /* 0x0000001f02037819 */ /* 0x002fc800000006ff */
[----:B------:R-:W1:Y:S02]  /*2940*/  SYNCS.PHASECHK.TRANS64.TRYWAIT P0, [UR5], R3 ;  /* 0x00000003ff0075a7 */ /* 0x000e640008001105 */
[----:B-1----:R-:W-:Y:S05]  /*2950*/  @!P0 BRA `(.L_x_45) ;  /* 0x0000008c00c88947 */ /* 0x002fea0003800000 */
.L_x_185:
        /* <DEDUP_REMOVED lines=9> */
.L_x_187:
        /* <DEDUP_REMOVED lines=9> */
.L_x_189:
[----:B------:R-:W-:-:S04]  /*2a80*/  UIADD3 UR4, UPT, UPT, UR4, 0x1, URZ ;  /* 0x0000000104047890 */ /* 0x000fc8000fffe0ff */
[----:B------:R-:W-:-:S04]  /*2a90*/  UISETP.NE.AND UP0, UPT, UR4, 0x6, UPT ;  /* 0x000000060400788c */ /* 0x000fc8000bf05270 */
[----:B------:R-:W-:Y:S02]  /*2aa0*/  USEL UR5, URZ, 0x1, UP0 ;  /* 0x00000001ff057887 */ /* 0x000fe40008000000 */
[----:B------:R-:W-:-:S04]  /*2ab0*/  USEL UR4, UR4, URZ, UP0 ;  /* 0x000000ff04047287 */ /* 0x000fc80008000000 */
[----:B------:R-:W-:Y:S01]  /*2ac0*/  ULEA UR4, UR4, UR7, 0x3 ;  /* 0x0000000704047291 */ /* 0x000fe2000f8e18ff */
[----:B------:R-:W-:-:S04]  /*2ad0*/  LOP3.LUT R2, R2, UR5, RZ, 0x3c, !PT ;  /* 0x0000000502027c12 */ /* 0x000fc8000f8e3cff */
[----:B------:R-:W-:Y:S01]  /*2ae0*/  SHF.L.U32 R2, R2, 0x1f, RZ ;  /* 0x0000001f02027819 */ /* 0x000fe200000006ff */
[----:B-1----:R-:W-:-:S07]  /*2af0*/  IMAD.U32 R0, RZ, RZ, UR4 ;  /* 0x00000004ff007e24 */ /* 0x002fce000f8e00ff */
.L_x_48:
[----:B-1----:R1:W2:Y:S02]  /*2b00*/  SYNCS.PHASECHK.TRANS64.TRYWAIT P0, [R0+URZ], R2 ;  /* 0x00000002000075a7 */ /* 0x0022a400080011ff */
[----:B--2---:R-:W-:Y:S05]  /*2b10*/  @!P0 NANOSLEEP.SYNCS 0x989680 ;  /* 0x009896800000895d */ /* 0x004fea0003900000 */
[----:B------:R-:W2:Y:S02]  /*2b20*/  @!P0 SYNCS.PHASECHK.TRANS64 P0, [R0+URZ], R2 ;  /* 0x00000002000085a7 */ /* 0x000ea400080010ff */
[----:B--2---:R-:W-:Y:S05]  /*2b30*/  @P0 EXIT ;  /* 0x000000000000094d */ /* 0x004fea0003800000 */
[----:B------:R-:W-:Y:S05]  /*2b40*/  BRA `(.L_x_48) ;  /* 0xfffffffc00ec7947 */ /* 0x000fea000383ffff */
.L_x_22:
[----:B------:R-:W-:-:S04]  /*2b50*/  UISETP.NE.AND UP0, UPT, UR52, URZ, UPT ;  /* 0x000000ff3400728c */ /* 0x000fc8000bf05270 */
[----:B------:R-:W-:-:S09]  /*2b60*/  UISETP.NE.OR UP0, UPT, UR17, 0x1, UP0 ;  /* 0x000000011100788c */ /* 0x000fd20008705670 */
[----:B------:R-:W-:Y:S05]  /*2b70*/  BRA.U UP0, `(.L_x_49) ;  /* 0x0000000500487547 */ /* 0x000fea000b800000 */
[----:B------:R-:W-:Y:S01]  /*2b80*/  ISETP.GE.U32.AND P2, PT, R0, 0x4, PT ;  /* 0x000000040000780c */ /* 0x000fe20003f46070 */
[----:B------:R-:W-:Y:S01]  /*2b90*/  IMAD.MOV.U32 R12, RZ, RZ, 0x1 ;  /* 0x00000001ff0c7424 */ /* 0x000fe200078e00ff */
[----:B------:R-:W-:Y:S02]  /*2ba0*/  CS2R R10, SRZ ;  /* 0x00000000000a7805 */ /* 0x000fe4000001ff00 */
[----:B------:R-:W-:Y:S01]  /*2bb0*/  CS2R R8, SRZ ;  /* 0x0000000000087805 */ /* 0x000fe2000001ff00 */
[----:B------:R-:W-:Y:S01]  /*2bc0*/  UMOV UR6, 0x400 ;  /* 0x0000040000067882 */ /* 0x000fe20000000000 */
[----:B------:R-:W-:Y:S01]  /*2bd0*/  UMOV UR5, URZ ;  /* 0x000000ff00057c82 */ /* 0x000fe20008000000 */
[----:B------:R-:W-:-:S12]  /*2be0*/  ULEA UR6, UR52, UR6, 0x18 ;  /* 0x0000000634067291 */ /* 0x000fd8000f8ec0ff */
.L_x_53:
[----:B------:R-:W-:Y:S02]  /*2bf0*/  LEA R2, R8, UR6, 0x3 ;  /* 0x0000000608027c11 */ /* 0x000fe4000f8e18ff */
[----:B------:R-:W-:-:S03]  /*2c00*/  SHF.L.U32 R4, R9, 0x1f, RZ ;  /* 0x0000001f09047819 */ /* 0x000fc600000006ff */
[----:B------:R-:W-:Y:S01]  /*2c10*/  VIADD R5, R2, 0x120 ;  /* 0x0000012002057836 */ /* 0x000fe20000000000 */
[----:B------:R-:W1:Y:S02]  /*2c20*/  SYNCS.PHASECHK.TRANS64.TRYWAIT P0, [R2+URZ+0x110], R4 ;  /* 0x00011004020075a7 */ /* 0x000e6400080011ff */
[----:B-1----:R-:W-:Y:S05]  /*2c30*/  @!P0 BRA `(.L_x_50) ;  /* 0x0000008c00588947 */ /* 0x002fea0003800000 */
.L_x_190:
[----:B------:R-:W-:Y:S01]  /*2c40*/  ULEA UR4, UR5, UR6, 0x3 ;  /* 0x0000000605047291 */ /* 0x000fe2000f8e18ff */
[----:B-1----:R-:W-:Y:S01]  /*2c50*/  PRMT R2, RZ, 0x654, R5 ;  /* 0x00000654ff027816 */ /* 0x002fe20000000005 */
[----:B------:R-:W-:Y:S01]  /*2c60*/  @!P2 IMAD.MOV.U32 R4, RZ, RZ, 0x10 ;  /* 0x00000010ff04a424 */ /* 0x000fe200078e00ff */
[----:B------:R-:W-:Y:S01]  /*2c70*/  SHF.L.U32 R5, R12, 0x1f, RZ ;  /* 0x0000001f0c057819 */ /* 0x000fe200000006ff */
[----:B------:R-:W-:Y:S01]  /*2c80*/  UIADD3 UR7, UPT, UPT, UR4, 0xb0, URZ ;  /* 0x000000b004077890 */ /* 0x000fe2000fffe0ff */
[----:B------:R1:W-:Y:S05]  /*2c90*/  SYNCS.ARRIVE.TRANS64.RED.A1T0 RZ, [R2+URZ], RZ ;  /* 0x000000ff02ff79a7 */ /* 0x0003ea00081004ff */
[----:B------:R-:W-:Y:S01]  /*2ca0*/  IMAD.U32 R6, RZ, RZ, UR7 ;  /* 0x00000007ff067e24 */ /* 0x000fe2000f8e00ff */
[----:B------:R-:W2:Y:S04]  /*2cb0*/  SYNCS.PHASECHK.TRANS64.TRYWAIT P0, [UR4+0xc0], R5 ;  /* 0x0000c005ff0075a7 */ /* 0x000ea80008001104 */
[----:B------:R-:W-:Y:S01]  /*2cc0*/  PRMT R6, R0, 0x654, R6 ;  /* 0x0000065400067816 */ /* 0x000fe20000000006 */
[----:B-12---:R-:W-:Y:S06]  /*2cd0*/  @!P0 BRA `(.L_x_51) ;  /* 0x0000008c00448947 */ /* 0x006fec0003800000 */
.L_x_192:
[----:B------:R-:W-:Y:S01]  /*2ce0*/  ULEA UR8, UR5, UR6, 0x4 ;  /* 0x0000000605087291 */ /* 0x000fe2000f8e20ff */
[----:B------:R-:W-:Y:S01]  /*2cf0*/  SEL R3, R6, R3, !P2 ;  /* 0x0000000306037207 */ /* 0x000fe20005000000 */
[----:B------:R-:W-:Y:S01]  /*2d00*/  UIADD3 UR9, UPT, UPT, UR4, 0xb0, URZ ;  /* 0x000000b004097890 */ /* 0x000fe2000fffe0ff */
[----:B-1----:R-:W-:Y:S01]  /*2d10*/  LEA R2, R11, UR6, 0x3 ;  /* 0x000000060b027c11 */ /* 0x002fe2000f8e18ff */
[----:B------:R-:W-:Y:S01]  /*2d20*/  UIADD3 UR8, UPT, UPT, UR8, 0x140, URZ ;  /* 0x0000014008087890 */ /* 0x000fe2000fffe0ff */
[----:B------:R1:W-:Y:S01]  /*2d30*/  @!P2 SYNCS.ARRIVE.TRANS64.RED RZ, [R3+URZ], R4 ;  /* 0x0000000403ffa9a7 */ /* 0x0003e200080004ff */
[----:B------:R-:W-:Y:S01]  /*2d40*/  UIADD3 UR4, UPT, UPT, UR5, 0x1, URZ ;  /* 0x0000000105047890 */ /* 0x000fe2000fffe0ff */
[----:B------:R-:W-:-:S03]  /*2d50*/  VIADD R8, R8, 0x1 ;  /* 0x0000000108087836 */ /* 0x000fc60000000000 */
[----:B------:R-:W-:Y:S02]  /*2d60*/  UISETP.NE.AND UP0, UPT, UR4, 0x2, UPT ;  /* 0x000000020400788c */ /* 0x000fe4000bf05270 */
[----:B------:R-:W-:Y:S01]  /*2d70*/  ISETP.NE.AND P0, PT, R8, 0x2, PT ;  /* 0x000000020800780c */ /* 0x000fe20003f05270 */
[----:B------:R-:W-:Y:S06]  /*2d80*/  UGETNEXTWORKID.BROADCAST [UR8], [UR9] ;  /* 0x00000000080073ca */ /* 0x000fec0008000100 */
[----:B------:R-:W-:Y:S02]  /*2d90*/  USEL UR7, URZ, 0x1, UP0 ;  /* 0x00000001ff077887 */ /* 0x000fe40008000000 */
[----:B------:R-:W-:-:S04]  /*2da0*/  USEL UR5, UR4, URZ, UP0 ;  /* 0x000000ff04057287 */ /* 0x000fc80008000000 */
[----:B------:R-:W-:Y:S02]  /*2db0*/  LOP3.LUT R12, R12, UR7, RZ, 0x3c, !PT ;  /* 0x000000070c0c7c12 */ /* 0x000fe4000f8e3cff */
[----:B-1----:R-:W-:-:S04]  /*2dc0*/  SHF.L.U32 R4, R10, 0x1f, RZ ;  /* 0x0000001f0a047819 */ /* 0x002fc800000006ff */
[----:B------:R-:W1:Y:S02]  /*2dd0*/  SYNCS.PHASECHK.TRANS64.TRYWAIT P1, [R2+URZ+0xb0], R4 ;  /* 0x0000b004020075a7 */ /* 0x000e6400080211ff */
[----:B-1----:R-:W-:Y:S05]  /*2de0*/  @!P1 BRA `(.L_x_52) ;  /* 0x0000008c00189947 */ /* 0x002fea0003800000 */
.L_x_193:
[C---:B-1----:R-:W-:Y:S01]  /*2df0*/  LEA R4, R11.reuse, UR6, 0x4 ;  /* 0x000000060b047c11 */ /* 0x042fe2000f8e20ff */
[----:B------:R-:W-:Y:S01]  /*2e00*/  VIADD R2, R2, 0xc0 ;  /* 0x000000c002027836 */ /* 0x000fe20000000000 */
[----:B------:R-:W-:Y:S01]  /*2e10*/  SEL R8, R8, RZ, P0 ;  /* 0x000000ff08087207 */ /* 0x000fe20000000000 */
[----:B------:R-:W-:-:S03]  /*2e20*/  VIADD R11, R11, 0x1 ;  /* 0x000000010b0b7836 */ /* 0x000fc60000000000 */
[----:B------:R-:W1:Y:S01]  /*2e30*/  LDS.128 R4, [R4+0x140] ;  /* 0x0001400004047984 */ /* 0x000e620000000c00 */
[----:B------:R-:W-:Y:S02]  /*2e40*/  PRMT R2, RZ, 0x654, R2 ;  /* 0x00000654ff027816 */ /* 0x000fe40000000002 */
[C---:B------:R-:W-:Y:S01]  /*2e50*/  ISETP.NE.AND P1, PT, R11.reuse, 0x2, PT ;  /* 0x000000020b00780c */ /* 0x040fe20003f25270 */
[----:B------:R-:W-:Y:S01]  /*2e60*/  @!PT LDS RZ, [RZ] ;  /* 0x00000000fffff984 */ /* 0x000fe20000000800 */
[----:B------:R-:W-:Y:S01]  /*2e70*/  @!PT LDS RZ, [RZ] ;  /* 0x00000000fffff984 */ /* 0x000fe20000000800 */
[----:B------:R-:W-:Y:S01]  /*2e80*/  @!PT LDS RZ, [RZ] ;  /* 0x00000000fffff984 */ /* 0x000fe20000000800 */
[----:B------:R-:W-:Y:S01]  /*2e90*/  @!PT LDS RZ, [RZ] ;  /* 0x00000000fffff984 */ /* 0x000fe20000000800 */
[----:B------:R2:W-:Y:S06]  /*2ea0*/  MEMBAR.ALL.CTA ;  /* 0x0000000000007992 */ /* 0x0005ec0000008000 */
[----:B--2---:R-:W2:Y:S01]  /*2eb0*/  FENCE.VIEW.ASYNC.S ;  /* 0x00000000000073c6 */ /* 0x004ea20000000000 */
[----:B------:R-:W-:Y:S01]  /*2ec0*/  SEL R11, R11, RZ, P1 ;  /* 0x000000ff0b0b7207 */ /* 0x000fe20000800000 */
[----:B--2---:R2:W-:Y:S01]  /*2ed0*/  SYNCS.ARRIVE.TRANS64.RED.A1T0 RZ, [R2+URZ], RZ ;  /* 0x000000ff02ff79a7 */ /* 0x0045e200081004ff */
[----:B-1----:R-:W-:-:S02]  /*2ee0*/  LOP3.LUT P3, RZ, R6, 0x1, RZ, 0xc0, !PT ;  /* 0x0000000106ff7812 */ /* 0x002fc4000786c0ff */
[----:B------:R-:W-:-:S04]  /*2ef0*/  SEL R4, RZ, 0x1, P1 ;  /* 0x00000001ff047807 */ /* 0x000fc80000800000 */
[----:B------:R-:W-:Y:S02]  /*2f00*/  LOP3.LUT R10, R10, R4, RZ, 0x3c, !PT ;  /* 0x000000040a0a7212 */ /* 0x000fe400078e3cff */
[----:B--2---:R-:W-:-:S04]  /*2f10*/  SEL R2, RZ, 0x1, P0 ;  /* 0x00000001ff027807 */ /* 0x004fc80000000000 */
[----:B------:R-:W-:Y:S01]  /*2f20*/  LOP3.LUT R9, R9, R2, RZ, 0x3c, !PT ;  /* 0x0000000209097212 */ /* 0x000fe200078e3cff */
[----:B------:R-:W-:Y:S06]  /*2f30*/  @P3 BRA `(.L_x_53) ;  /* 0xfffffffc002c3947 */ /* 0x000fec000383ffff */
[----:B------:R-:W-:Y:S01]  /*2f40*/  ULEA UR4, UR5, UR6, 0x3 ;  /* 0x0000000605047291 */ /* 0x000fe2000f8e18ff */
[----:B------:R-:W-:-:S08]  /*2f50*/  SHF.L.U32 R2, R12, 0x1f, RZ ;  /* 0x0000001f0c027819 */ /* 0x000fd000000006ff */
[----:B------:R-:W1:Y:S02]  /*2f60*/  SYNCS.PHASECHK.TRANS64 P0, [UR4+0xc0], R2 ;  /* 0x0000c002ff0075a7 */ /* 0x000e640008001004 */
[----:B-1----:R-:W-:Y:S05]  /*2f70*/  @P0 BRA `(.L_x_54) ;  /* 0x0000000000080947 */ /* 0x002fea0003800000 */
[----:B------:R-:W1:Y:S02]  /*2f80*/  SYNCS.PHASECHK.TRANS64.TRYWAIT P0, [UR4+0xc0], R2 ;  /* 0x0000c002ff0075a7 */ /* 0x000e640008001104 */
[----:B-1----:R-:W-:Y:S05]  /*2f90*/  @!P0 BRA `(.L_x_55) ;  /* 0x0000008800c08947 */ /* 0x002fea0003800000 */
.L_x_54:
[----:B------:R-:W-:-:S04]  /*2fa0*/  UIADD3 UR7, UPT, UPT, UR5, 0x1, URZ ;  /* 0x0000000105077890 */ /* 0x000fc8000fffe0ff */
[----:B------:R-:W-:-:S04]  /*2fb0*/  UISETP.NE.AND UP0, UPT, UR7, 0x2, UPT ;  /* 0x000000020700788c */ /* 0x000fc8000bf05270 */
[----:B------:R-:W-:Y:S02]  /*2fc0*/  USEL UR8, URZ, 0x1, UP0 ;  /* 0x00000001ff087887 */ /* 0x000fe40008000000 */
[----:B------:R-:W-:-:S04]  /*2fd0*/  USEL UR7, UR7, URZ, UP0 ;  /* 0x000000ff07077287 */ /* 0x000fc80008000000 */
[----:B------:R-:W-:Y:S01]  /*2fe0*/  ULEA UR7, UR7, UR6, 0x3 ;  /* 0x0000000607077291 */ /* 0x000fe2000f8e18ff */
[----:B-1----:R-:W-:-:S04]  /*2ff0*/  LOP3.LUT R2, R12, UR8, RZ, 0x3c, !PT ;  /* 0x000000080c027c12 */ /* 0x002fc8000f8e3cff */
[----:B------:R-:W-:-:S04]  /*3000*/  SHF.L.U32 R0, R2, 0x1f, RZ ;  /* 0x0000001f02007819 */ /* 0x000fc800000006ff */
[----:B------:R-:W1:Y:S02]  /*3010*/  SYNCS.PHASECHK.TRANS64 P0, [UR7+0xc0], R0 ;  /* 0x0000c000ff0075a7 */ /* 0x000e640008001007 */
[----:B-1----:R-:W-:Y:S05]  /*3020*/  @P0 EXIT ;  /* 0x000000000000094d */ /* 0x002fea0003800000 */
[----:B------:R-:W-:Y:S02]  /*3030*/  SHF.L.U32 R2, R2, 0x1f, RZ ;  /* 0x0000001f02027819 */ /* 0x000fe400000006ff */
[----:B------:R-:W-:-:S07]  /*3040*/  MOV R0, UR7 ;  /* 0x0000000700007c02 */ /* 0x000fce0008000f00 */
.L_x_56:
[----:B-1----:R1:W2:Y:S02]  /*3050*/  SYNCS.PHASECHK.TRANS64.TRYWAIT P0, [R0+URZ+0xc0], R2 ;  /* 0x0000c002000075a7 */ /* 0x0022a400080011ff */
[----:B--2---:R-:W-:Y:S05]  /*3060*/  @!P0 NANOSLEEP.SYNCS 0x989680 ;  /* 0x009896800000895d */ /* 0x004fea0003900000 */
[----:B------:R-:W2:Y:S02]  /*3070*/  @!P0 SYNCS.PHASECHK.TRANS64 P0, [R0+URZ+0xc0], R2 ;  /* 0x0000c002000085a7 */ /* 0x000ea400080010ff */
[----:B--2---:R-:W-:Y:S05]  /*3080*/  @P0 EXIT ;  /* 0x000000000000094d */ /* 0x004fea0003800000 */
[----:B------:R-:W-:Y:S05]  /*3090*/  BRA `(.L_x_56) ;  /* 0xfffffffc00ec7947 */ /* 0x000fea000383ffff */
.L_x_49:
[----:B------:R-:W-:Y:S05]  /*30a0*/  BRA.U UP4, `(.L_x_57) ;  /* 0x0000000d04bc7547 */ /* 0x000fea000b800000 */
[----:B------:R-:W-:Y:S01]  /*30b0*/  UMOV UR4, 0x40 ;  /* 0x0000004000047882 */ /* 0x000fe20000000000 */
[----:B------:R-:W-:Y:S01]  /*30c0*/  NOP ;  /* 0x0000000000007918 */ /* 0x000fe20000000000 */
[----:B------:R-:W-:Y:S01]  /*30d0*/  ULEA UR5, UR52, UR4, 0x18 ;  /* 0x0000000434057291 */ /* 0x000fe2000f8ec0ff */
[----:B------:R-:W-:Y:S02]  /*30e0*/  UMOV UR6, 0x400 ;  /* 0x0000040000067882 */ /* 0x000fe40000000000 */
[----:B------:R-:W-:-:S06]  /*30f0*/  ULEA UR6, UR52, UR6, 0x18 ;  /* 0x0000000634067291 */ /* 0x000fcc000f8ec0ff */
[----:B------:R-:W1:Y:S02]  /*3100*/  LDS.U8 R0, [UR5+0x1c] ;  /* 0x00001c05ff007984 */ /* 0x000e640008000000 */
[----:B-1----:R-:W-:-:S13]  /*3110*/  ISETP.NE.AND P0, PT, R0, RZ, PT ;  /* 0x000000ff0000720c */ /* 0x002fda0003f05270 */
[----:B------:R-:W-:Y:S05]  /*3120*/  @P0 BRA `(.L_x_58) ;  /* 0x0000000000580947 */ /* 0x000fea0003800000 */
[----:B------:R-:W-:-:S13]  /*3130*/  ELECT P0, URZ, PT ;  /* 0x0000000000ff782f */ /* 0x000fda0003800000 */
[----:B------:R-:W-:Y:S05]  /*3140*/  @!P0 BRA `(.L_x_59) ;  /* 0x0000000000608947 */ /* 0x000fea0003800000 */
[----:B------:R-:W-:Y:S01]  /*3150*/  UMOV UR4, 0x10 ;  /* 0x0000001000047882 */ /* 0x000fe20000000000 */
[----:B------:R-:W-:Y:S01]  /*3160*/  HFMA2 R0, -RZ, RZ, 0, 5.9604644775390625e-08 ;  /* 0x00000001ff007431 */ /* 0x000fe200000001ff */
[----:B------:R-:W-:-:S03]  /*3170*/  MOV R3, 0xffff ;  /* 0x0000ffff00037802 */ /* 0x000fc60000000f00 */
[----:B------:R-:W-:Y:S04]  /*3180*/  DEPBAR.LE SB1, 0x36 ;  /* 0x00009d800000791a */ /* 0x000fe80000000000 */
[----:B------:R-:W1:Y:S02]  /*3190*/  UTCATOMSWS.FIND_AND_SET.ALIGN UP0, UR4, UR4 ;  /* 0x00000004000475e3 */ /* 0x000e640008000800 */
[----:B-1----:R-:W-:Y:S01]  /*31a0*/  MOV R4, UR4 ;  /* 0x0000000400047c02 */ /* 0x002fe20008000f00 */
[----:B------:R-:W-:Y:S06]  /*31b0*/  BRA.U UP0, `(.L_x_60) ;  /* 0x0000000100187547 */ /* 0x000fec000b800000 */
.L_x_61:
[----:B------:R-:W-:Y:S05]  /*31c0*/  NANOSLEEP 0x64 ;  /* 0x000000640000795d */ /* 0x000fea0003800000 */
[----:B------:R-:W-:-:S05]  /*31d0*/  UMOV UR4, 0x10 ;  /* 0x0000001000047882 */ /* 0x000fca0000000000 */
[----:B------:R-:W-:Y:S04]  /*31e0*/  DEPBAR.LE SB1, 0x36 ;  /* 0x00009d800000791a */ /* 0x000fe80000000000 */
[----:B------:R-:W1:Y:S02]  /*31f0*/  UTCATOMSWS.FIND_AND_SET.ALIGN UP0, UR4, UR4 ;  /* 0x00000004000475e3 */ /* 0x000e640008000800 */
[----:B-1----:R-:W-:Y:S01]  /*3200*/  MOV R4, UR4 ;  /* 0x0000000400047c02 */ /* 0x002fe20008000f00 */
[----:B------:R-:W-:Y:S05]  /*3210*/  BRA.U !UP0, `(.L_x_61) ;  /* 0xfffffffd08e87547 */ /* 0x000fea000b83ffff */
.L_x_60:
[-C--:B------:R-:W-:Y:S02]  /*3220*/  SHF.L.U32 R3, R3, R4.reuse, RZ ;  /* 0x0000000403037219 */ /* 0x080fe400000006ff */
[----:B------:R-:W-:Y:S01]  /*3230*/  SHF.L.U32 R0, R0, R4, RZ ;  /* 0x0000000400007219 */ /* 0x000fe200000006ff */
[----:B------:R-:W-:Y:S02]  /*3240*/  IMAD.SHL.U32 R4, R4, 0x20, RZ ;  /* 0x0000002004047824 */ /* 0x000fe400078e00ff */
[----:B------:R1:W-:Y:S04]  /*3250*/  ATOMS.OR RZ, [UR5+0x14], R3 ;  /* 0x00001403ffff798c */ /* 0x0003e8000b000005 */
[----:B------:R1:W-:Y:S04]  /*3260*/  ATOMS.OR RZ, [UR5+0x18], R0 ;  /* 0x00001800ffff798c */ /* 0x0003e8000b000005 */
[----:B------:R1:W-:Y:S01]  /*3270*/  STS [UR6+0x160], R4 ;  /* 0x00016004ff007988 */ /* 0x0003e20008000806 */
[----:B------:R-:W-:Y:S05]  /*3280*/  BRA `(.L_x_59) ;  /* 0x0000000000107947 */ /* 0x000fea0003800000 */
.L_x_58:
[----:B------:R-:W-:Y:S02]  /*3290*/  MOV R0, 0xffffffff ;  /* 0xffffffff00007802 */ /* 0x000fe40000000f00 */
[----:B------:R-:W-:-:S03]  /*32a0*/  MOV R4, 0x32d0 ;  /* 0x000032d000047802 */ /* 0x000fc60000000f00 */
[----:B------:R1:W-:Y:S04]  /*32b0*/  STS [UR6+0x160], R0 ;  /* 0x00016000ff007988 */ /* 0x0003e80008000806 */
[----:B-1---5:R-:W-:Y:S05]  /*32c0*/  CALL.REL.NOINC `($__internal_1_$__cuda_sm10x_tcgen05_guardrail_trap_phase_invalid_during_alloc) ;  /* 0x0000009000bc7944 */ /* 0x022fea0003c00000 */
.L_x_59:
[----:B------:R-:W-:Y:S05]  /*32d0*/  WARPSYNC.ALL ;  /* 0x0000000000007948 */ /* 0x000fea0003800000 */
[----:B------:R-:W2:Y:S01]  /*32e0*/  S2UR UR4, SR_CgaCtaId ;  /* 0x00000000000479c3 */ /* 0x000ea20000008800 */
[----:B------:R-:W-:Y:S01]  /*32f0*/  UMOV UR26, 0x400 ;  /* 0x00000400001a7882 */ /* 0x000fe20000000000 */
[----:B------:R-:W-:-:S06]  /*3300*/  NOP ;  /* 0x0000000000007918 */ /* 0x000fcc0000000000 */
[----:B------:R-:W-:Y:S06]  /*3310*/  BAR.ARV 0x6, 0xa0 ;  /* 0x0182800000007b1d */ /* 0x000fec0000002000 */
[----:B------:R-:W3:Y:S01]  /*3320*/  LDCU UR5, c[0x0][0x38c] ;  /* 0x00007180ff0577ac */ /* 0x000ee20008000800 */
[----:B------:R-:W-:Y:S01]  /*3330*/  LOP3.LUT R2, R2, 0xffff, RZ, 0xc0, !PT ;  /* 0x0000ffff02027812 */ /* 0x000fe200078ec0ff */
[----:B------:R-:W-:Y:S01]  /*3340*/  IMAD.MOV.U32 R11, RZ, RZ, 0x1 ;  /* 0x00000001ff0b7424 */ /* 0x000fe200078e00ff */
[----:B------:R-:W-:Y:S01]  /*3350*/  CS2R R8, SRZ ;  /* 0x0000000000087805 */ /* 0x000fe2000001ff00 */
[----:B------:R-:W4:Y:S01]  /*3360*/  LDCU UR7, c[0x0][0x38c] ;  /* 0x00007180ff0777ac */ /* 0x000f220008000800 */
[----:B------:R-:W-:Y:S01]  /*3370*/  R2UR UR27, R2 ;  /* 0x00000000021b72ca */ /* 0x000fe200000e0000 */
[----:B------:R-:W-:Y:S01]  /*3380*/  IMAD.MOV.U32 R10, RZ, RZ, RZ ;  /* 0x000000ffff0a7224 */ /* 0x000fe200078e00ff */
[----:B------:R-:W-:Y:S01]  /*3390*/  UMOV UR31, URZ ;  /* 0x000000ff001f7c82 */ /* 0x000fe20008000000 */
[----:B------:R-:W-:Y:S01]  /*33a0*/  UMOV UR22, URZ ;  /* 0x000000ff00167c82 */ /* 0x000fe20008000000 */
[----:B--2---:R-:W-:Y:S01]  /*33b0*/  ULEA UR26, UR4, UR26, 0x18 ;  /* 0x0000001a041a7291 */ /* 0x004fe2000f8ec0ff */
[----:B------:R-:W-:Y:S01]  /*33c0*/  UMOV UR38, 0x0 ;  /* 0x0000000000267882 */ /* 0x000fe20000000000 */
[----:B------:R-:W-:-:S02]  /*33d0*/  UMOV UR39, 0x8200910 ;  /* 0x0820091000277882 */ /* 0x000fc40000000000 */
[----:B------:R-:W-:Y:S02]  /*33e0*/  UIADD3 UR4, UPT, UPT, UR26, 0x8400, URZ ;  /* 0x000084001a047890 */ /* 0x000fe4000fffe0ff */
[----:B------:R-:W-:Y:S02]  /*33f0*/  UIADD3 UR6, UPT, UPT, UR26, 0x20400, URZ ;  /* 0x000204001a067890 */ /* 0x000fe4000fffe0ff */
[----:B---3--:R-:W-:Y:S01]  /*3400*/  UIADD3 UR5, UPT, UPT, UR5, 0x1f, URZ ;  /* 0x0000001f05057890 */ /* 0x008fe2000fffe0ff */
[----:B-1----:R-:W1:Y:S01]  /*3410*/  LDS R0, [UR26+0x160] ;  /* 0x0001601aff007984 */ /* 0x002e620008000800 */
[----:B------:R-:W-:Y:S01]  /*3420*/  UMOV UR36, 0x0 ;  /* 0x0000000000247882 */ /* 0x000fe20000000000 */
[----:B------:R-:W-:Y:S01]  /*3430*/  UMOV UR37, 0x8200910 ;  /* 0x0820091000257882 */ /* 0x000fe20000000000 */
[----:B------:R-:W-:Y:S02]  /*3440*/  USHF.R.S32.HI UR40, URZ, 0x1f, UR5 ;  /* 0x0000001fff287899 */ /* 0x000fe40008011405 */
[----:B----4-:R-:W-:-:S02]  /*3450*/  UISETP.GE.AND UP4, UPT, UR7, 0x1, UPT ;  /* 0x000000010700788c */ /* 0x010fc4000bf86270 */
[----:B------:R-:W-:Y:S02]  /*3460*/  ULEA.HI UR40, UR40, UR5, URZ, 0x5 ;  /* 0x0000000528287291 */ /* 0x000fe4000f8f28ff */
[----:B------:R-:W-:Y:S02]  /*3470*/  USHF.R.U32.HI UR5, URZ, 0x4, UR4 ;  /* 0x00000004ff057899 */ /* 0x000fe40008011604 */
[----:B------:R-:W-:Y:S02]  /*3480*/  USHF.R.S32.HI UR40, URZ, 0x5, UR40 ;  /* 0x00000005ff287899 */ /* 0x000fe40008011428 */
[----:B------:R-:W-:Y:S02]  /*3490*/  USHF.R.U32.HI UR4, URZ, 0x4, UR6 ;  /* 0x00000004ff047899 */ /* 0x000fe40008011606 */
[----:B------:R-:W-:Y:S02]  /*34a0*/  UISETP.LT.AND UP0, UPT, UR40, 0x1, UPT ;  /* 0x000000012800788c */ /* 0x000fe4000bf01270 */
[----:B------:R-:W-:-:S02]  /*34b0*/  ULOP3.LUT UR5, UR5, 0x3fff, URZ, 0xc0, !UPT ;  /* 0x00003fff05057892 */ /* 0x000fc4000f8ec0ff */
[----:B------:R-:W-:Y:S02]  /*34c0*/  ULOP3.LUT UR4, UR4, 0x3fff, URZ, 0xc0, !UPT ;  /* 0x00003fff04047892 */ /* 0x000fe4000f8ec0ff */
[----:B------:R-:W-:Y:S02]  /*34d0*/  USEL UR41, UR40, 0x1, !UP0 ;  /* 0x0000000128297887 */ /* 0x000fe4000c000000 */
[----:B------:R-:W-:Y:S02]  /*34e0*/  ULOP3.LUT UR28, UR5, 0x10000, URZ, 0xfc, !UPT ;  /* 0x00010000051c7892 */ /* 0x000fe4000f8efcff */
[----:B------:R-:W-:Y:S02]  /*34f0*/  ULOP3.LUT UR29, UR4, 0x10000, URZ, 0xfc, !UPT ;  /* 0x00010000041d7892 */ /* 0x000fe4000f8efcff */
[----:B------:R-:W-:Y:S01]  /*3500*/  UIADD3 UR41, UPT, UPT, -UR41, URZ, URZ ;  /* 0x000000ff29297290 */ /* 0x000fe2000fffe1ff */
[----:B------:R-:W-:Y:S01]  /*3510*/  UMOV UR34, 0x0 ;  /* 0x0000000000227882 */ /* 0x000fe20000000000 */
[----:B------:R-:W-:Y:S01]  /*3520*/  UMOV UR35, 0x8200910 ;  /* 0x0820091000237882 */ /* 0x000fe20000000000 */
[----:B------:R-:W-:Y:S01]  /*3530*/  UMOV UR32, 0x0 ;  /* 0x0000000000207882 */ /* 0x000fe20000000000 */
[----:B------:R-:W-:Y:S01]  /*3540*/  UMOV UR33, 0x8200910 ;  /* 0x0820091000217882 */ /* 0x000fe20000000000 */
[----:B-1----:R-:W-:-:S15]  /*3550*/  R2UR UR42, R0 ;  /* 0x00000000002a72ca */ /* 0x002fde00000e0000 */
.L_x_68:
[----:B------:R-:W-:Y:S02]  /*3560*/  LEA R0, R10, UR26, 0x3 ;  /* 0x0000001a0a007c11 */ /* 0x000fe4000f8e18ff */
[----:B------:R-:W-:Y:S02]  /*3570*/  SHF.L.U32 R2, R9, 0x1f, RZ ;  /* 0x0000001f09027819 */ /* 0x000fe400000006ff */
[----:B------:R-:W-:Y:S01]  /*3580*/  PLOP3.LUT P0, PT, PT, PT, UP4, 0x80, 0x8 ;  /* 0x000000000008781c */ /* 0x000fe20003f0f048 */
[----:B------:R-:W-:Y:S01]  /*3590*/  VIADD R3, R0, 0xc0 ;  /* 0x000000c000037836 */ /* 0x000fe20000000000 */
[----:B-1----:R-:W1:Y:S02]  /*35a0*/  SYNCS.PHASECHK.TRANS64.TRYWAIT P1, [R0+URZ+0xb0], R2 ;  /* 0x0000b002000075a7 */ /* 0x002e6400080211ff */
[----:B-1-3--:R-:W-:Y:S09]  /*35b0*/  @!P1 BRA `(.L_x_62) ;  /* 0x0000008400509947 */ /* 0x00aff20003800000 */
.L_x_195:
[----:B------:R-:W-:Y:S01]  /*35c0*/  LEA R4, R10, UR26, 0x4 ;  /* 0x0000001a0a047c11 */ /* 0x000fe2000f8e20ff */
[----:B------:R-:W-:Y:S01]  /*35d0*/  @UP4 ULEA UR4, UR22, UR26, 0x3 ;  /* 0x0000001a16044291 */ /* 0x000fe2000f8e18ff */
[----:B------:R-:W-:Y:S01]  /*35e0*/  PLOP3.LUT P2, PT, PT, PT, PT, 0x80, 0x8 ;  /* 0x000000000008781c */ /* 0x000fe20003f4f070 */
[----:B------:R-:W-:Y:S01]  /*35f0*/  ULEA UR30, UR31, UR26, 0x3 ;  /* 0x0000001a1f1e7291 */ /* 0x000fe2000f8e18ff */
[----:B------:R-:W-:Y:S01]  /*3600*/  PRMT R3, RZ, 0x654, R3 ;  /* 0x00000654ff037816 */ /* 0x000fe20000000003 */
[----:B------:R-:W-:Y:S01]  /*3610*/  ULEA UR11, UR31, UR42, 0x7 ;  /* 0x0000002a1f0b7291 */ /* 0x000fe2000f8e38ff */
[----:B------:R-:W2:Y:S01]  /*3620*/  LDS.128 R4, [R4+0x140] ;  /* 0x0001400004047984 */ /* 0x000ea20000000c00 */
[----:B-1----:R-:W-:Y:S02]  /*3630*/  @P0 SHF.L.U32 R2, R8, 0x1f, RZ ;  /* 0x0000001f08020819 */ /* 0x002fe400000006ff */
[----:B------:R-:W-:Y:S01]  /*3640*/  SHF.L.U32 R0, R11, 0x1f, RZ ;  /* 0x0000001f0b007819 */ /* 0x000fe200000006ff */
[----:B------:R-:W-:Y:S01]  /*3650*/  @!PT LDS RZ, [RZ] ;  /* 0x00000000fffff984 */ /* 0x000fe20000000800 */
[----:B------:R-:W-:Y:S01]  /*3660*/  @!PT LDS RZ, [RZ] ;  /* 0x00000000fffff984 */ /* 0x000fe20000000800 */
[----:B------:R-:W-:Y:S01]  /*3670*/  @!PT LDS RZ, [RZ] ;  /* 0x00000000fffff984 */ /* 0x000fe20000000800 */
[----:B------:R-:W-:Y:S01]  /*3680*/  @!PT LDS RZ, [RZ] ;  /* 0x00000000fffff984 */ /* 0x000fe20000000800 */
[----:B------:R1:W-:Y:S06]  /*3690*/  MEMBAR.ALL.CTA ;  /* 0x0000000000007992 */ /* 0x0003ec0000008000 */
[----:B-1----:R-:W1:Y:S02]  /*36a0*/  FENCE.VIEW.ASYNC.S ;  /* 0x00000000000073c6 */ /* 0x002e640000000000 */
[----:B-1----:R1:W-:Y:S01]  /*36b0*/  SYNCS.ARRIVE.TRANS64.RED.A1T0 RZ, [R3+URZ], RZ ;  /* 0x000000ff03ff79a7 */ /* 0x0023e200081004ff */
[----:B------:R1:W3:Y:S01]  /*36c0*/  @P0 SYNCS.PHASECHK.TRANS64.TRYWAIT P2, [UR4], R2 ;  /* 0x00000002ff0005a7 */ /* 0x0002e20008041104 */
[----:B--2---:R-:W-:Y:S01]  /*36d0*/  LOP3.LUT P1, RZ, R6, 0x1, RZ, 0xc0, !PT ;  /* 0x0000000106ff7812 */ /* 0x004fe2000782c0ff */
[----:B------:R-:W2:Y:S02]  /*36e0*/  SYNCS.PHASECHK.TRANS64.TRYWAIT P0, [UR30+0xf0], R0 ;  /* 0x0000f000ff0075a7 */ /* 0x000ea4000800111e */
[----:B-123--:R-:W-:Y:S10]  /*36f0*/  @!P0 BRA `(.L_x_63) ;  /* 0x0000008400148947 */ /* 0x00eff40003800000 */
.L_x_197:
[----:B------:R-:W-:Y:S01]  /*3700*/  IADD3 R10, PT, PT, R10, 0x1, RZ ;  /* 0x000000010a0a7810 */ /* 0x000fe20007ffe0ff */
[----:B------:R-:W-:Y:S06]  /*3710*/  BRA.U !UP4, `(.L_x_64) ;  /* 0x000000010cc07547 */ /* 0x000fec000b800000 */
[----:B------:R-:W-:Y:S01]  /*3720*/  UPLOP3.LUT UP2, UPT, UPT, UPT, UPT, 0x40, 0x4 ;  /* 0x000000000004789c */ /* 0x000fe20003f4e870 */
[----:B------:R-:W-:Y:S01]  /*3730*/  UMOV UR24, UR41 ;  /* 0x0000002900187c82 */ /* 0x000fe20008000000 */
[----:B------:R-:W-:Y:S01]  /*3740*/  UMOV UR23, UR40 ;  /* 0x0000002800177c82 */ /* 0x000fe20008000000 */
[----:B------:R-:W-:-:S08]  /*3750*/  UMOV UR10, UR22 ;  /* 0x00000016000a7c82 */ /* 0x000fd00008000000 */
.L_x_67:
[----:B------:R-:W-:Y:S02]  /*3760*/  UIADD3 UR24, UPT, UPT, UR24, 0x1, URZ ;  /* 0x0000000118187890 */ /* 0x000fe4000fffe0ff */
[----:B--2---:R-:W-:Y:S02]  /*3770*/  ULEA UR5, UR10, UR26, 0x3 ;  /* 0x0000001a0a057291 */ /* 0x004fe4000f8e18ff */
[----:B------:R-:W-:Y:S01]  /*3780*/  UISETP.NE.AND UP3, UPT, UR24, URZ, UPT ;  /* 0x000000ff1800728c */ /* 0x000fe2000bf65270 */
[----:B---3--:R-:W-:Y:S10]  /*3790*/  @P2 BRA `(.L_x_65) ;  /* 0x00000000000c2947 */ /* 0x008ff40003800000 */
[----:B-1----:R-:W-:Y:S04]  /*37a0*/  SHF.L.U32 R2, R8, 0x1f, RZ ;  /* 0x0000001f08027819 */ /* 0x002fe800000006ff */
[----:B------:R-:W1:Y:S02]  /*37b0*/  SYNCS.PHASECHK.TRANS64.TRYWAIT P0, [UR5], R2 ;  /* 0x00000002ff0075a7 */ /* 0x000e640008001105 */
[----:B-1----:R-:W-:Y:S05]  /*37c0*/  @!P0 BRA `(.L_x_66) ;  /* 0x0000008000f88947 */ /* 0x002fea0003800000 */
.L_x_65:
[----:B------:R-:W-:Y:S01]  /*37d0*/  UISETP.NE.AND UP0, UPT, UR23, 0x1, UPT ;  /* 0x000000011700788c */ /* 0x000fe2000bf05270 */
[----:B------:R-:W-:Y:S01]  /*37e0*/  PLOP3.LUT P2, PT, PT, PT, PT, 0x80, 0x8 ;  /* 0x000000000008781c */ /* 0x000fe20003f4f070 */
[----:B------:R-:W-:Y:S02]  /*37f0*/  UIADD3 UR4, UPT, UPT, UR10, 0x1, URZ ;  /* 0x000000010a047890 */ /* 0x000fe4000fffe0ff */
[----:B------:R-:W-:Y:S02]  /*3800*/  UIADD3 UR25, UPT, UPT, UR5, 0x30, URZ ;  /* 0x0000003005197890 */ /* 0x000fe4000fffe0ff */
[----:B------:R-:W-:Y:S01]  /*3810*/  UISETP.NE.AND UP1, UPT, UR4, 0x6, UPT ;  /* 0x000000060400788c */ /* 0x000fe2000bf25270 */
[----:B------:R-:W-:Y:S01]  /*3820*/  PLOP3.LUT P0, PT, PT, PT, UP0, 0x80, 0x8 ;  /* 0x000000000008781c */ /* 0x000fe20003f0f008 */
[----:B------:R-:W-:Y:S02]  /*3830*/  UIADD3 UR23, UPT, UPT, UR23, -0x1, URZ ;  /* 0xffffffff17177890 */ /* 0x000fe4000fffe0ff */
[----:B------:R-:W-:Y:S02]  /*3840*/  USEL UR6, URZ, 0x1, UP1 ;  /* 0x00000001ff067887 */ /* 0x000fe40008800000 */
[----:B------:R-:W-:Y:S01]  /*3850*/  USEL UR22, UR4, URZ, UP1 ;  /* 0x000000ff04167287 */ /* 0x000fe20008800000 */
[----:B------:R-:W-:Y:S01]  /*3860*/  UMOV UR7, 0x40004040 ;  /* 0x4000404000077882 */ /* 0x000fe20000000000 */
[----:B------:R-:W-:Y:S02]  /*3870*/  UMOV UR5, 0x40004040 ;  /* 0x4000404000057882 */ /* 0x000fe40000000000 */
[----:B------:R-:W-:Y:S01]  /*3880*/  @UP0 ULEA UR4, UR22, UR26, 0x3 ;  /* 0x0000001a16040291 */ /* 0x000fe2000f8e18ff */
[----:B------:R-:W-:Y:S01]  /*3890*/  LOP3.LUT R8, R8, UR6, RZ, 0x3c, !PT ;  /* 0x0000000608087c12 */ /* 0x000fe2000f8e3cff */
[----:B------:R-:W-:Y:S01]  /*38a0*/  ULEA UR6, UR10, UR29, 0xa ;  /* 0x0000001d0a067291 */ /* 0x000fe2000f8e50ff */
[----:B------:R-:W-:Y:S02]  /*38b0*/  UMOV UR21, 0x40004040 ;  /* 0x4000404000157882 */ /* 0x000fe40000000000 */
[----:B-1----:R-:W-:Y:S01]  /*38c0*/  @P0 SHF.L.U32 R0, R8, 0x1f, RZ ;  /* 0x0000001f08000819 */ /* 0x002fe200000006ff */
[----:B------:R-:W-:Y:S02]  /*38d0*/  UIADD3 UR20, UPT, UPT, UR6, 0x2, URZ ;  /* 0x0000000206147890 */ /* 0x000fe4000fffe0ff */
[----:B------:R-:W-:Y:S01]  /*38e0*/  UIADD3 UR16, UPT, UPT, UR6, 0x4, URZ ;  /* 0x0000000406107890 */ /* 0x000fe2000fffe0ff */
[----:B------:R2:W3:Y:S01]  /*38f0*/  @P0 SYNCS.PHASECHK.TRANS64.TRYWAIT P2, [UR4], R0 ;  /* 0x00000000ff0005a7 */ /* 0x0004e20008041104 */
[----:B------:R-:W-:Y:S02]  /*3900*/  ULEA UR4, UR10, UR28, 0xa ;  /* 0x0000001c0a047291 */ /* 0x000fe4000f8e50ff */
[----:B------:R-:W-:Y:S02]  /*3910*/  UIADD3 UR12, UPT, UPT, UR6, 0x6, URZ ;  /* 0x00000006060c7890 */ /* 0x000fe4000fffe0ff */
[----:B------:R-:W-:Y:S02]  /*3920*/  UIADD3 UR18, UPT, UPT, UR4, 0x2, URZ ;  /* 0x0000000204127890 */ /* 0x000fe4000fffe0ff */
[----:B------:R-:W-:Y:S02]  /*3930*/  UIADD3 UR14, UPT, UPT, UR4, 0x4, URZ ;  /* 0x00000004040e7890 */ /* 0x000fe4000fffe0ff */
[----:B------:R-:W-:Y:S01]  /*3940*/  UIADD3 UR8, UPT, UPT, UR4, 0x6, URZ ;  /* 0x0000000604087890 */ /* 0x000fe2000fffe0ff */
[----:B------:R2:W-:Y:S01]  /*3950*/  UTCHMMA gdesc[UR4], gdesc[UR6], tmem[UR11], tmem[UR38], idesc[UR39], UP2 ;  /* 0x00ff2606040075ea */ /* 0x0005e2000900000b */
[----:B------:R-:W-:Y:S01]  /*3960*/  UPLOP3.LUT UP2, UPT, UPT, UPT, UPT, 0x80, 0x8 ;  /* 0x000000000008789c */ /* 0x000fe20003f4f070 */
[----:B------:R-:W-:Y:S01]  /*3970*/  UMOV UR19, 0x40004040 ;  /* 0x4000404000137882 */ /* 0x000fe20000000000 */
[----:B------:R-:W-:Y:S01]  /*3980*/  UMOV UR17, 0x40004040 ;  /* 0x4000404000117882 */ /* 0x000fe20000000000 */
[----:B------:R2:W-:Y:S01]  /*3990*/  UTCHMMA gdesc[UR18], gdesc[UR20], tmem[UR11], tmem[UR36], idesc[UR37], UPT ;  /* 0x00ff2414120075ea */ /* 0x0005e2000b80000b */
[----:B------:R-:W-:Y:S01]  /*39a0*/  UMOV UR15, 0x40004040 ;  /* 0x40004040000f7882 */ /* 0x000fe20000000000 */
[----:B------:R-:W-:Y:S01]  /*39b0*/  UMOV UR13, 0x40004040 ;  /* 0x40004040000d7882 */ /* 0x000fe20000000000 */
[----:B------:R-:W-:Y:S01]  /*39c0*/  UMOV UR9, 0x40004040 ;  /* 0x4000404000097882 */ /* 0x000fe20000000000 */
[----:B------:R2:W-:Y:S01]  /*39d0*/  UTCHMMA gdesc[UR14], gdesc[UR16], tmem[UR11], tmem[UR34], idesc[UR35], UPT ;  /* 0x00ff22100e0075ea */ /* 0x0005e2000b80000b */
[----:B------:R2:W-:Y:S01]  /*39e0*/  UTCHMMA gdesc[UR8], gdesc[UR12], tmem[UR11], tmem[UR32], idesc[UR33], UPT ;  /* 0x00ff200c080075ea */ /* 0x0005e2000b80000b */
[----:B------:R2:W-:Y:S01]  /*39f0*/  UTCBAR.MULTICAST [UR25], URZ, UR27 ;  /* 0x000000ff190073e9 */ /* 0x0005e2000800081b */
[----:B------:R-:W-:Y:S01]  /*3a00*/  UMOV UR10, UR22 ;  /* 0x00000016000a7c82 */ /* 0x000fe20008000000 */
[----:B------:R-:W-:Y:S05]  /*3a10*/  BRA.U UP3, `(.L_x_67) ;  /* 0xfffffffd03507547 */ /* 0x000fea000b83ffff */
.L_x_64:
[----:B--2---:R-:W-:Y:S01]  /*3a20*/  UIADD3 UR4, UPT, UPT, UR31, 0x1, URZ ;  /* 0x000000011f047890 */ /* 0x004fe2000fffe0ff */
[C---:B------:R-:W-:Y:S01]  /*3a30*/  ISETP.NE.AND P0, PT, R10.reuse, 0x2, PT ;  /* 0x000000020a00780c */ /* 0x040fe20003f05270 */
[----:B------:R-:W-:Y:S02]  /*3a40*/  UIADD3 UR5, UPT, UPT, UR30, 0xd0, URZ ;  /* 0x000000d01e057890 */ /* 0x000fe4000fffe0ff */
[----:B------:R-:W-:Y:S01]  /*3a50*/  UISETP.NE.AND UP0, UPT, UR4, 0x4, UPT ;  /* 0x000000040400788c */ /* 0x000fe2000bf05270 */
[----:B-1----:R-:W-:Y:S02]  /*3a60*/  SEL R0, RZ, 0x1, P0 ;  /* 0x00000001ff007807 */ /* 0x002fe40000000000 */
[----:B------:R-:W-:Y:S01]  /*3a70*/  SEL R10, R10, RZ, P0 ;  /* 0x000000ff0a0a7207 */ /* 0x000fe20000000000 */
[----:B------:R-:W-:Y:S01]  /*3a80*/  USEL UR6, URZ, 0x1, UP0 ;  /* 0x00000001ff067887 */ /* 0x000fe20008000000 */
[----:B------:R-:W-:Y:S01]  /*3a90*/  LOP3.LUT R9, R9, R0, RZ, 0x3c, !PT ;  /* 0x0000000009097212 */ /* 0x000fe200078e3cff */
[----:B------:R-:W-:Y:S01]  /*3aa0*/  USEL UR31, UR4, URZ, UP0 ;  /* 0x000000ff041f7287 */ /* 0x000fe20008000000 */
[----:B------:R1:W-:Y:S03]  /*3ab0*/  UTCBAR [UR5], URZ ;  /* 0x000000ff050073e9 */ /* 0x0003e600080000ff */
[----:B------:R-:W-:Y:S01]  /*3ac0*/  LOP3.LUT R11, R11, UR6, RZ, 0x3c, !PT ;  /* 0x000000060b0b7c12 */ /* 0x000fe2000f8e3cff */
[----:B------:R-:W-:Y:S07]  /*3ad0*/  @P1 BRA `(.L_x_68) ;  /* 0xfffffff800a01947 */ /* 0x000fee000383ffff */
[----:B------:R-:W2:Y:S01]  /*3ae0*/  S2UR UR8, SR_CgaCtaId ;  /* 0x00000000000879c3 */ /* 0x000ea20000008800 */
[----:B------:R-:W-:Y:S01]  /*3af0*/  ELECT P0, URZ, PT ;  /* 0x0000000000ff782f */ /* 0x000fe20003800000 */
[----:B------:R-:W-:Y:S01]  /*3b00*/  IMAD.MOV.U32 R0, RZ, RZ, 0x1 ;  /* 0x00000001ff007424 */ /* 0x000fe200078e00ff */
[----:B------:R-:W-:Y:S01]  /*3b10*/  UIADD3 UR26, UPT, UPT, UR26, 0xf0, URZ ;  /* 0x000000f01a1a7890 */ /* 0x000fe2000fffe0ff */
[----:B------:R-:W-:Y:S01]  /*3b20*/  SHF.L.U32 R2, R11, 0x1f, RZ ;  /* 0x0000001f0b027819 */ /* 0x000fe200000006ff */
[----:B------:R-:W-:-:S03]  /*3b30*/  UMOV UR4, 0x40 ;  /* 0x0000004000047882 */ /* 0x000fc60000000000 */
[----:B------:R-:W-:Y:S01]  /*3b40*/  UVIRTCOUNT.DEALLOC.SMPOOL 0x80 ;  /* 0x000000800000784c */ /* 0x000fe20000000000 */
[----:B--2---:R-:W-:Y:S02]  /*3b50*/  ULEA UR8, UR8, UR4, 0x18 ;  /* 0x0000000408087291 */ /* 0x004fe4000f8ec0ff */
[----:B------:R-:W-:-:S07]  /*3b60*/  ULEA UR4, UR31, UR26, 0x3 ;  /* 0x0000001a1f047291 */ /* 0x000fce000f8e18ff */
[----:B------:R2:W-:Y:S02]  /*3b70*/  @P0 STS.U8 [UR8+0x1c], R0 ;  /* 0x00001c00ff000988 */ /* 0x0005e40008000008 */
[----:B------:R-:W4:Y:S02]  /*3b80*/  SYNCS.PHASECHK.TRANS64.TRYWAIT P0, [UR4], R2 ;  /* 0x00000002ff0075a7 */ /* 0x000f240008001104 */
[----:B--2-4-:R-:W-:Y:S05]  /*3b90*/  @!P0 BRA `(.L_x_69) ;  /* 0x00000080001c8947 */ /* 0x014fea0003800000 */
.L_x_200:
[----:B------:R-:W-:-:S04]  /*3ba0*/  UIADD3 UR4, UPT, UPT, UR31, 0x1, URZ ;  /* 0x000000011f047890 */ /* 0x000fc8000fffe0ff */
[----:B------:R-:W-:-:S04]  /*3bb0*/  UISETP.NE.AND UP0, UPT, UR4, 0x4, UPT ;  /* 0x000000040400788c */ /* 0x000fc8000bf05270 */
[----:B------:R-:W-:Y:S02]  /*3bc0*/  USEL UR6, URZ, 0x1, UP0 ;  /* 0x00000001ff067887 */ /* 0x000fe40008000000 */
[----:B------:R-:W-:-:S04]  /*3bd0*/  USEL UR4, UR4, URZ, UP0 ;  /* 0x000000ff04047287 */ /* 0x000fc80008000000 */
[----:B-1----:R-:W-:Y:S01]  /*3be0*/  ULEA UR5, UR4, UR26, 0x3 ;  /* 0x0000001a04057291 */ /* 0x002fe2000f8e18ff */
[----:B--2---:R-:W-:-:S04]  /*3bf0*/  LOP3.LUT R2, R11, UR6, RZ, 0x3c, !PT ;  /* 0x000000060b027c12 */ /* 0x004fc8000f8e3cff */
[----:B------:R-:W-:-:S04]  /*3c00*/  SHF.L.U32 R3, R2, 0x1f, RZ ;  /* 0x0000001f02037819 */ /* 0x000fc800000006ff */
[----:B------:R-:W1:Y:S02]  /*3c10*/  SYNCS.PHASECHK.TRANS64.TRYWAIT P0, [UR5], R3 ;  /* 0x00000003ff0075a7 */ /* 0x000e640008001105 */
[----:B-1----:R-:W-:Y:S05]  /*3c20*/  @!P0 BRA `(.L_x_70) ;  /* 0x0000008000108947 */ /* 0x002fea0003800000 */
.L_x_202:
        /* <DEDUP_REMOVED lines=9> */
.L_x_204:
[----:B------:R-:W-:-:S04]  /*3cc0*/  UIADD3 UR4, UPT, UPT, UR4, 0x1, URZ ;  /* 0x0000000104047890 */ /* 0x000fc8000fffe0ff */
[----:B------:R-:W-:-:S04]  /*3cd0*/  UISETP.NE.AND UP0, UPT, UR4, 0x4, UPT ;  /* 0x000000040400788c */ /* 0x000fc8000bf05270 */
[----:B------:R-:W-:Y:S02]  /*3ce0*/  USEL UR5, URZ, 0x1, UP0 ;  /* 0x00000001ff057887 */ /* 0x000fe40008000000 */
[----:B------:R-:W-:-:S04]  /*3cf0*/  USEL UR4, UR4, URZ, UP0 ;  /* 0x000000ff04047287 */ /* 0x000fc80008000000 */
[----:B------:R-:W-:Y:S01]  /*3d00*/  ULEA UR4, UR4, UR26, 0x3 ;  /* 0x0000001a04047291 */ /* 0x000fe2000f8e18ff */
[----:B------:R-:W-:-:S04]  /*3d10*/  LOP3.LUT R2, R2, UR5, RZ, 0x3c, !PT ;  /* 0x0000000502027c12 */ /* 0x000fc8000f8e3cff */
[----:B------:R-:W-:-:S04]  /*3d20*/  SHF.L.U32 R2, R2, 0x1f, RZ ;  /* 0x0000001f02027819 */ /* 0x000fc800000006ff */
[----:B------:R-:W2:Y:S02]  /*3d30*/  SYNCS.PHASECHK.TRANS64.TRYWAIT P0, [UR4], R2 ;  /* 0x00000002ff0075a7 */ /* 0x000ea40008001104 */
[----:B--2---:R-:W-:Y:S05]  /*3d40*/  @!P0 BRA `(.L_x_72) ;  /* 0x0000007c00f88947 */ /* 0x004fea0003800000 */
.L_x_206:
[----:B------:R-:W-:Y:S01]  /*3d50*/  NOP ;  /* 0x0000000000007918 */ /* 0x000fe20000000000 */
[----:B-1----:R-:W1:Y:S01]  /*3d60*/  LDS R0, [UR8+0x14] ;  /* 0x00001408ff007984 */ /* 0x002e620008000800 */
[----:B------:R-:W-:Y:S01]  /*3d70*/  ULOP3.LUT UR4, UR42, 0xffff, URZ, 0xc0, !UPT ;  /* 0x0000ffff2a047892 */ /* 0x000fe2000f8ec0ff */
[----:B------:R-:W-:Y:S01]  /*3d80*/  UMOV UR5, 0xffff ;  /* 0x0000ffff00057882 */ /* 0x000fe20000000000 */
[----:B------:R-:W-:Y:S02]  /*3d90*/  UMOV UR6, 0x1 ;  /* 0x0000000100067882 */ /* 0x000fe40000000000 */
[----:B------:R-:W-:-:S04]  /*3da0*/  USHF.R.U32.HI UR4, URZ, 0x5, UR4 ;  /* 0x00000005ff047899 */ /* 0x000fc80008011604 */
[----:B------:R-:W-:Y:S02]  /*3db0*/  USHF.L.U32 UR5, UR5, UR4, URZ ;  /* 0x0000000405057299 */ /* 0x000fe400080006ff */
[----:B------:R-:W-:-:S04]  /*3dc0*/  USHF.L.U32 UR4, UR6, UR4, URZ ;  /* 0x0000000406047299 */ /* 0x000fc800080006ff */
[----:B-1----:R-:W-:-:S04]  /*3dd0*/  LOP3.LUT R0, R0, UR5, RZ, 0xc0, !PT ;  /* 0x0000000500007c12 */ /* 0x002fc8000f8ec0ff */
[----:B------:R-:W-:-:S13]  /*3de0*/  ISETP.NE.AND P0, PT, R0, UR5, PT ;  /* 0x0000000500007c0c */ /* 0x000fda000bf05270 */
[----:B------:R-:W-:Y:S05]  /*3df0*/  @P0 BRA `(.L_x_73) ;  /* 0x0000000000580947 */ /* 0x000fea0003800000 */
[----:B------:R-:W1:Y:S02]  /*3e00*/  LDS R0, [UR8+0x18] ;  /* 0x00001808ff007984 */ /* 0x000e640008000800 */
[----:B-1----:R-:W-:-:S04]  /*3e10*/  LOP3.LUT R0, R0, UR4, RZ, 0xc0, !PT ;  /* 0x0000000400007c12 */ /* 0x002fc8000f8ec0ff */
[----:B------:R-:W-:-:S13]  /*3e20*/  ISETP.NE.AND P0, PT, R0, UR4, PT ;  /* 0x0000000400007c0c */ /* 0x000fda000bf05270 */
[----:B------:R-:W-:Y:S05]  /*3e30*/  @P0 BRA `(.L_x_74) ;  /* 0x00000000003c0947 */ /* 0x000fea0003800000 */
[----:B------:R-:W1:Y:S01]  /*3e40*/  S2R R2, SR_LANEID ;  /* 0x0000000000027919 */ /* 0x000e620000000000 */
[----:B------:R-:W-:-:S06]  /*3e50*/  ULOP3.LUT UR5, URZ, UR5, URZ, 0x33, !UPT ;  /* 0x00000005ff057292 */ /* 0x000fcc000f8e33ff */
[----:B------:R-:W-:-:S04]  /*3e60*/  IMAD.U32 R0, RZ, RZ, UR5 ;  /* 0x00000005ff007e24 */ /* 0x000fc8000f8e00ff */
[----:B------:R2:W4:Y:S02]  /*3e70*/  REDUX UR7, R0 ;  /* 0x00000000000773c4 */ /* 0x0005240000000000 */
[----:B------:R1:W-:Y:S01]  /*3e80*/  UTCATOMSWS.AND URZ, UR5 ;  /* 0x0000000500ff79e3 */ /* 0x0003e20008000000 */
[----:B--2---:R-:W-:Y:S01]  /*3e90*/  LOP3.LUT R0, RZ, UR4, RZ, 0x33, !PT ;  /* 0x00000004ff007c12 */ /* 0x004fe2000f8e33ff */
[----:B------:R-:W-:Y:S02]  /*3ea0*/  VOTEU.ANY UR4, UPT, PT ;  /* 0x0000000000047886 */ /* 0x000fe400038e0100 */
[----:B------:R-:W-:Y:S02]  /*3eb0*/  UFLO.U32 UR4, UR4 ;  /* 0x00000004000472bd */ /* 0x000fe400080e0000 */
[----:B------:R-:W2:Y:S04]  /*3ec0*/  REDUX UR6, R0 ;  /* 0x00000000000673c4 */ /* 0x000ea80000000000 */
[----:B-1----:R-:W-:-:S02]  /*3ed0*/  ISETP.EQ.U32.AND P0, PT, R2, UR4, PT ;  /* 0x0000000402007c0c */ /* 0x002fc4000bf02070 */
[----:B----4-:R-:W-:-:S11]  /*3ee0*/  MOV R2, UR7 ;  /* 0x0000000700027c02 */ /* 0x010fd60008000f00 */
[----:B------:R1:W-:Y:S01]  /*3ef0*/  @P0 ATOMS.AND RZ, [UR8+0x14], R2 ;  /* 0x00001402ffff098c */ /* 0x0003e2000a800008 */
[----:B--2---:R-:W-:-:S05]  /*3f00*/  IMAD.U32 R0, RZ, RZ, UR6 ;  /* 0x00000006ff007e24 */ /* 0x004fca000f8e00ff */
[----:B------:R1:W-:Y:S01]  /*3f10*/  @P0 ATOMS.AND RZ, [UR8+0x18], R0 ;  /* 0x00001800ffff098c */ /* 0x0003e2000a800008 */
[----:B------:R-:W-:Y:S05]  /*3f20*/  BRA `(.L_x_75) ;  /* 0x0000000000147947 */ /* 0x000fea0003800000 */
.L_x_74:
[----:B------:R-:W-:Y:S02]  /*3f30*/  MOV R2, 0x3f50 ;  /* 0x00003f5000027802 */ /* 0x000fe40000000f00 */
[----:B---3-5:R-:W-:Y:S05]  /*3f40*/  CALL.REL.NOINC `($__internal_0_$__cuda_sm10x_tcgen05_guardrail_trap_col_being_dealloced_not_returned_by_alloc) ;  /* 0x0000008400907944 */ /* 0x028fea0003c00000 */
[----:B------:R-:W-:Y:S05]  /*3f50*/  BRA `(.L_x_75) ;  /* 0x0000000000087947 */ /* 0x000fea0003800000 */
.L_x_73:
[----:B------:R-:W-:Y:S02]  /*3f60*/  MOV R2, 0x3f80 ;  /* 0x00003f8000027802 */ /* 0x000fe40000000f00 */
[----:B---3-5:R-:W-:Y:S05]  /*3f70*/  CALL.REL.NOINC `($__internal_2_$__cuda_sm10x_tcgen05_guardrail_trap_unallocated_columns_being_dealloced) ;  /* 0x00000084009c7944 */ /* 0x028fea0003c00000 */
.L_x_75:
[----:B------:R-:W-:Y:S01]  /*3f80*/  NOP ;  /* 0x0000000000007918 */ /* 0x000fe20000000000 */
[----:B------:R-:W-:Y:S05]  /*3f90*/  EXIT ;  /* 0x000000000000794d */ /* 0x000fea0003800000 */
.L_x_57:
[----:B------:R-:W-:-:S09]  /*3fa0*/  UISETP.NE.OR UP0, UPT, UR17, 0x3, !UP3 ;  /* 0x000000031100788c */ /* 0x000fd2000df05670 */
[----:B------:R-:W-:Y:S05]  /*3fb0*/  BRA.U UP0, `(.L_x_76) ;  /* 0x0000001500c47547 */ /* 0x000fea000b800000 */
[----:B------:R-:W1:Y:S01]  /*3fc0*/  LDCU UR37, c[0x0][0x370] ;  /* 0x00006e00ff2577ac */ /* 0x000e620008000800 */
[----:B------:R-:W2:Y:S01]  /*3fd0*/  LDC.64 R16, c[0x0][0x348] ;  /* 0x0000d200ff107b82 */ /* 0x000ea20000000a00 */
[----:B------:R-:W-:Y:S01]  /*3fe0*/  HFMA2 R14, -RZ, RZ, 0, 0 ;  /* 0x00000000ff0e7431 */ /* 0x000fe200000001ff */
[----:B------:R-:W-:Y:S01]  /*3ff0*/  MOV R13, RZ ;  /* 0x000000ff000d7202 */ /* 0x000fe20000000f00 */
[----:B------:R-:W1:Y:S01]  /*4000*/  LDCU.128 UR48, c[0x0][0xb10] ;  /* 0x00016200ff3077ac */ /* 0x000e620008000c00 */
[----:B------:R-:W-:Y:S01]  /*4010*/  HFMA2 R7, -RZ, RZ, 0, 0.0078125 ;  /* 0x00002000ff077431 */ /* 0x000fe200000001ff */
[----:B------:R-:W3:Y:S03]  /*4020*/  LDCU UR31, c[0x0][0x374] ;  /* 0x00006e80ff1f77ac */ /* 0x000ee60008000800 */
[----:B------:R-:W4:Y:S01]  /*4030*/  LDC.64 R2, c[0x0][0x888] ;  /* 0x00022200ff027b82 */ /* 0x000f220000000a00 */
[----:B------:R-:W3:Y:S01]  /*4040*/  LDCU UR15, c[0x0][0xb0c] ;  /* 0x00016180ff0f77ac */ /* 0x000ee20008000800 */
[----:B------:R-:W2:Y:S06]  /*4050*/  LDCU UR47, c[0x0][0xb20] ;  /* 0x00016400ff2f77ac */ /* 0x000eac0008000800 */
[----:B------:R-:W4:Y:S01]  /*4060*/  LDC.64 R4, c[0x0][0x890] ;  /* 0x00022400ff047b82 */ /* 0x000f220000000a00 */
[----:B------:R-:W2:Y:S01]  /*4070*/  LDCU UR4, c[0x0][0xb30] ;  /* 0x00016600ff0477ac */ /* 0x000ea20008000800 */
[----:B-1----:R-:W-:-:S02]  /*4080*/  UIMAD.WIDE.U32 UR6, UR37, UR48, URZ ;  /* 0x00000030250672a5 */ /* 0x002fc4000f8e00ff */
[----:B---3--:R-:W-:Y:S01]  /*4090*/  UIMAD.WIDE.U32 UR8, UR31, UR51, URZ ;  /* 0x000000331f0872a5 */ /* 0x008fe2000f8e00ff */
[----:B------:R-:W-:Y:S01]  /*40a0*/  UMOV UR21, 0x400 ;  /* 0x0000040000157882 */ /* 0x000fe20000000000 */
[----:B------:R-:W-:Y:S02]  /*40b0*/  UPLOP3.LUT UP1, UPT, UPT, UPT, UPT, 0x40, 0x4 ;  /* 0x000000000004789c */ /* 0x000fe40003f2e870 */
[----:B------:R-:W-:Y:S01]  /*40c0*/  ULEA UR21, UR52, UR21, 0x18 ;  /* 0x0000001534157291 */ /* 0x000fe2000f8ec0ff */
[----:B------:R-:W-:Y:S02]  /*40d0*/  UMOV UR6, UR7 ;  /* 0x0000000700067c82 */ /* 0x000fe40008000000 */
[----:B------:R-:W-:Y:S01]  /*40e0*/  UMOV UR38, UR9 ;  /* 0x0000000900267c82 */ /* 0x000fe20008000000 */
[----:B------:R-:W-:Y:S02]  /*40f0*/  UISETP.GE.AND UP0, UPT, UR45, 0x1, UPT ;  /* 0x000000012d00788c */ /* 0x000fe4000bf06270 */
[----:B------:R-:W-:Y:S01]  /*4100*/  UISETP.NE.AND UP4, UPT, UR45, 0x1, UPT ;  /* 0x000000012d00788c */ /* 0x000fe2000bf85270 */
[----:B------:R-:W1:Y:S01]  /*4110*/  LDCU.64 UR22, c[0x0][0xb28] ;  /* 0x00016500ff1677ac */ /* 0x000e620008000a00 */
[----:B------:R-:W-:-:S02]  /*4120*/  UISETP.NE.AND UP6, UPT, UR15, 0x1, UPT ;  /* 0x000000010f00788c */ /* 0x000fc4000bfc5270 */
[----:B------:R-:W-:Y:S02]  /*4130*/  UISETP.NE.AND UP5, UPT, UR50, 0x1, UPT ;  /* 0x000000013200788c */ /* 0x000fe4000bfa5270 */
[----:B------:R-:W-:Y:S02]  /*4140*/  UIADD3 UR41, UPT, UPT, UR21, 0x60, URZ ;  /* 0x0000006015297890 */ /* 0x000fe4000fffe0ff */
[----:B------:R-:W-:Y:S02]  /*4150*/  UIADD3 UR33, UPT, UPT, UR21, 0x68, URZ ;  /* 0x0000006815217890 */ /* 0x000fe4000fffe0ff */
[----:B------:R-:W-:Y:S02]  /*4160*/  UIADD3 UR25, UPT, UPT, UR21, 0x70, URZ ;  /* 0x0000007015197890 */ /* 0x000fe4000fffe0ff */
[----:B------:R-:W-:Y:S02]  /*4170*/  UIADD3 UR17, UPT, UPT, UR21, 0x78, URZ ;  /* 0x0000007815117890 */ /* 0x000fe4000fffe0ff */
[----:B------:R-:W-:-:S02]  /*4180*/  USHF.R.U32.HI UR39, URZ, UR49, UR6 ;  /* 0x00000031ff277299 */ /* 0x000fc40008011606 */
[----:B--2---:R-:W-:Y:S02]  /*4190*/  USHF.R.U32.HI UR38, URZ, UR47, UR38 ;  /* 0x0000002fff267299 */ /* 0x004fe40008011626 */
[----:B------:R-:W-:-:S11]  /*41a0*/  UISETP.NE.AND UP3, UPT, UR4, 0x1, UPT ;  /* 0x000000010400788c */ /* 0x000fd6000bf65270 */
.L_x_91:
[C---:B------:R-:W-:Y:S02]  /*41b0*/  LEA R12, R14.reuse, UR21, 0x3 ;  /* 0x000000150e0c7c11 */ /* 0x040fe4000f8e18ff */
[----:B------:R-:W-:Y:S02]  /*41c0*/  SHF.L.U32 R0, R13, 0x1f, RZ ;  /* 0x0000001f0d007819 */ /* 0x000fe400000006ff */
[----:B------:R-:W-:Y:S02]  /*41d0*/  LEA R8, R14, UR21, 0x4 ;  /* 0x000000150e087c11 */ /* 0x000fe4000f8e20ff */
[----:B--2---:R-:W2:Y:S02]  /*41e0*/  SYNCS.PHASECHK.TRANS64.TRYWAIT P0, [R12+URZ+0xb0], R0 ;  /* 0x0000b0000c0075a7 */ /* 0x004ea400080011ff */
[----:B--2---:R-:W-:Y:S05]  /*41f0*/  @!P0 BRA `(.L_x_77) ;  /* 0x0000007800e48947 */ /* 0x004fea0003800000 */
.L_x_207:
[----:B------:R-:W3:Y:S01]  /*4200*/  LDS.128 R8, [R8+0x140] ;  /* 0x0001400008087984 */ /* 0x000ee20000000c00 */
[----:B------:R-:W-:Y:S01]  /*4210*/  UISETP.GE.AND UP0, UPT, UR45, 0x1, UPT ;  /* 0x000000012d00788c */ /* 0x000fe2000bf06270 */
[----:B------:R-:W-:Y:S01]  /*4220*/  @!PT LDS RZ, [RZ] ;  /* 0x00000000fffff984 */ /* 0x000fe20000000800 */
[----:B------:R-:W-:Y:S01]  /*4230*/  @!PT LDS RZ, [RZ] ;  /* 0x00000000fffff984 */ /* 0x000fe20000000800 */
[----:B------:R-:W-:Y:S01]  /*4240*/  @!PT LDS RZ, [RZ] ;  /* 0x00000000fffff984 */ /* 0x000fe20000000800 */
[----:B------:R-:W-:Y:S01]  /*4250*/  @!PT LDS RZ, [RZ] ;  /* 0x00000000fffff984 */ /* 0x000fe20000000800 */
[----:B------:R1:W-:Y:S06]  /*4260*/  MEMBAR.ALL.CTA ;  /* 0x0000000000007992 */ /* 0x0003ec0000008000 */
[----:B-1----:R-:W1:Y:S01]  /*4270*/  FENCE.VIEW.ASYNC.S ;  /* 0x00000000000073c6 */ /* 0x002e620000000000 */
[----:B---3--:R-:W-:Y:S11]  /*4280*/  LOP3.LUT P0, RZ, R10, 0x1, RZ, 0xc0, !PT ;  /* 0x000000010aff7812 */ /* 0x008ff6000780c0ff */
[----:B------:R-:W-:Y:S02]  /*4290*/  @!UPT UIADD3 URZ, UPT, UPT, URZ, URZ, URZ ;  /* 0x000000fffffff290 */ /* 0x000fe4000fffe0ff */
[----:B-1----:R-:W-:Y:S01]  /*42a0*/  VOTEU.ANY UP2, P0 ;  /* 0x0000000000ff7886 */ /* 0x002fe20000040100 */
[----:B------:R-:W-:Y:S11]  /*42b0*/  PLOP3.LUT P0, PT, PT, PT, UP2, 0x80, 0x8 ;  /* 0x000000000008781c */ /* 0x000ff60003f0f028 */
[----:B------:R-:W-:Y:S02]  /*42c0*/  @!UPT UIADD3 URZ, UPT, UPT, URZ, URZ, URZ ;  /* 0x000000fffffff290 */ /* 0x000fe4000fffe0ff */
[----:B--2---:R-:W-:Y:S02]  /*42d0*/  @P0 SHF.R.U32.HI R0, RZ, 0x10, R9 ;  /* 0x00000010ff000819 */ /* 0x004fe40000011609 */
[----:B------:R-:W-:Y:S02]  /*42e0*/  @P0 MOV R6, R8 ;  /* 0x0000000800060202 */ /* 0x000fe40000000f00 */
[----:B------:R-:W-:Y:S01]  /*42f0*/  @P0 R2UR UR4, R0 ;  /* 0x00000000000402ca */ /* 0x000fe200000e0000 */
[----:B------:R-:W-:Y:S01]  /*4300*/  VIADD R0, R12, 0xc0 ;  /* 0x000000c00c007836 */ /* 0x000fe20000000000 */
[----:B------:R-:W-:Y:S02]  /*4310*/  @P0 LOP3.LUT R8, R9, 0xffff, RZ, 0xc0, !PT ;  /* 0x0000ffff09080812 */ /* 0x000fe400078ec0ff */
[----:B------:R-:W-:Y:S02]  /*4320*/  @P0 R2UR UR6, R6 ;  /* 0x00000000060602ca */ /* 0x000fe400000e0000 */
[----:B------:R-:W-:Y:S02]  /*4330*/  PRMT R0, RZ, 0x654, R0 ;  /* 0x00000654ff007816 */ /* 0x000fe40000000000 */
[----:B------:R-:W-:Y:S02]  /*4340*/  @P0 R2UR UR5, R8 ;  /* 0x00000000080502ca */ /* 0x000fe400000e0000 */
[----:B------:R1:W-:Y:S03]  /*4350*/  SYNCS.ARRIVE.TRANS64.RED.A1T0 RZ, [R0+URZ], RZ ;  /* 0x000000ff00ff79a7 */ /* 0x0003e600081004ff */
[----:B------:R-:W-:Y:S04]  /*4360*/  @UP2 UMOV UR30, UR4 ;  /* 0x00000004001e2c82 */ /* 0x000fe80008000000 */
[----:B------:R-:W-:Y:S04]  /*4370*/  @UP2 UMOV UR14, UR6 ;  /* 0x00000006000e2c82 */ /* 0x000fe80008000000 */
[----:B------:R-:W-:Y:S01]  /*4380*/  @UP2 UMOV UR13, UR5 ;  /* 0x00000005000d2c82 */ /* 0x000fe20008000000 */
[----:B------:R-:W-:Y:S05]  /*4390*/  BRA.U !UP0, `(.L_x_78) ;  /* 0x0000000108a47547 */ /* 0x000fea000b800000 */
[----:B------:R-:W-:Y:S02]  /*43a0*/  UIMAD.WIDE.U32 UR18, UR13, UR51, URZ ;  /* 0x000000330d1272a5 */ /* 0x000fe4000f8e00ff */
[----:B------:R-:W-:Y:S02]  /*43b0*/  UIMAD.WIDE.U32 UR26, UR14, UR48, URZ ;  /* 0x000000300e1a72a5 */ /* 0x000fe4000f8e00ff */
[----:B------:R-:W-:Y:S02]  /*43c0*/  USEL UR4, UR31, UR38, !UP5 ;  /* 0x000000261f047287 */ /* 0x000fe4000e800000 */
[----:B------:R-:W-:Y:S02]  /*43d0*/  USEL UR7, UR37, UR39, !UP6 ;  /* 0x0000002725077287 */ /* 0x000fe4000f000000 */
[----:B------:R-:W-:Y:S02]  /*43e0*/  UIMAD.WIDE.U32 UR8, UR4, UR22, URZ ;  /* 0x00000016040872a5 */ /* 0x000fe4000f8e00ff */
[----:B------:R-:W-:Y:S01]  /*43f0*/  UIMAD.WIDE.U32 UR10, UR7, UR22, URZ ;  /* 0x00000016070a72a5 */ /* 0x000fe2000f8e00ff */
[----:B------:R-:W-:Y:S02]  /*4400*/  UMOV UR5, UR19 ;  /* 0x0000001300057c82 */ /* 0x000fe40008000000 */
[----:B------:R-:W-:Y:S03]  /*4410*/  USHF.R.U32.HI UR6, URZ, UR47, UR5 ;  /* 0x0000002fff067299 */ /* 0x000fe60008011605 */
[----:B------:R-:W-:Y:S01]  /*4420*/  UMOV UR5, UR27 ;  /* 0x0000001b00057c82 */ /* 0x000fe20008000000 */
[----:B------:R-:W-:Y:S02]  /*4430*/  USEL UR6, UR13, UR6, !UP5 ;  /* 0x000000060d067287 */ /* 0x000fe4000e800000 */
[----:B------:R-:W-:Y:S03]  /*4440*/  USHF.R.U32.HI UR12, URZ, UR49, UR5 ;  /* 0x00000031ff0c7299 */ /* 0x000fe60008011605 */
[----:B------:R-:W-:Y:S02]  /*4450*/  UMOV UR5, UR9 ;  /* 0x0000000900057c82 */ /* 0x000fe40008000000 */
[----:B------:R-:W-:Y:S03]  /*4460*/  @UP4 USHF.R.U32.HI UR4, URZ, UR23, UR5 ;  /* 0x00000017ff044299 */ /* 0x000fe60008011605 */
[----:B------:R-:W-:Y:S01]  /*4470*/  UMOV UR5, UR11 ;  /* 0x0000000b00057c82 */ /* 0x000fe20008000000 */
[----:B------:R-:W-:Y:S02]  /*4480*/  UIMAD UR4, UR45, UR4, URZ ;  /* 0x000000042d0472a4 */ /* 0x000fe4000f8e02ff */
[----:B------:R-:W-:Y:S02]  /*4490*/  @UP4 USHF.R.U32.HI UR7, URZ, UR23, UR5 ;  /* 0x00000017ff074299 */ /* 0x000fe40008011605 */
[----:B------:R-:W-:Y:S02]  /*44a0*/  UIMAD.WIDE.U32 UR10, UR6, UR22, URZ ;  /* 0x00000016060a72a5 */ /* 0x000fe4000f8e00ff */
[----:B------:R-:W-:Y:S02]  /*44b0*/  USEL UR5, UR14, UR12, !UP6 ;  /* 0x0000000c0e057287 */ /* 0x000fe4000f000000 */
[----:B------:R-:W-:Y:S02]  /*44c0*/  UIMAD UR8, UR45, UR7, URZ ;  /* 0x000000072d0872a4 */ /* 0x000fe4000f8e02ff */
[----:B------:R-:W-:Y:S03]  /*44d0*/  UISETP.GE.AND UP0, UPT, UR6, UR4, UPT ;  /* 0x000000040600728c */ /* 0x000fe6000bf06270 */
[----:B------:R-:W-:Y:S01]  /*44e0*/  UMOV UR4, UR11 ;  /* 0x0000000b00047c82 */ /* 0x000fe20008000000 */
[----:B------:R-:W-:Y:S02]  /*44f0*/  UISETP.GE.OR UP0, UPT, UR5, UR8, UP0 ;  /* 0x000000080500728c */ /* 0x000fe40008706670 */
[----:B------:R-:W-:Y:S02]  /*4500*/  USHF.R.U32.HI UR4, URZ, UR23, UR4 ;  /* 0x00000017ff047299 */ /* 0x000fe40008011604 */
[----:B------:R-:W-:Y:S02]  /*4510*/  UIMAD.WIDE.U32 UR8, UR5, UR22, URZ ;  /* 0x00000016050872a5 */ /* 0x000fe4000f8e00ff */
[----:B------:R-:W-:Y:S04]  /*4520*/  USEL UR10, UR6, UR4, !UP4 ;  /* 0x00000004060a7287 */ /* 0x000fe8000e000000 */
[----:B------:R-:W-:Y:S01]  /*4530*/  UIADD3 UR11, UPT, UPT, -UR10, URZ, URZ ;  /* 0x000000ff0a0b7290 */ /* 0x000fe2000fffe1ff */
[----:B------:R-:W-:Y:S02]  /*4540*/  @!UP0 UMOV UR4, UR9 ;  /* 0x0000000900048c82 */ /* 0x000fe40008000000 */
[----:B------:R-:W-:Y:S02]  /*4550*/  @!UP0 USHF.R.U32.HI UR4, URZ, UR23, UR4 ;  /* 0x00000017ff048299 */ /* 0x000fe40008011604 */
[----:B------:R-:W-:Y:S02]  /*4560*/  UIMAD UR8, UR45, UR11, UR6 ;  /* 0x0000000b2d0872a4 */ /* 0x000fe4000f8e0206 */
[----:B------:R-:W-:Y:S04]  /*4570*/  @!UP0 USEL UR4, UR5, UR4, !UP4 ;  /* 0x0000000405048287 */ /* 0x000fe8000e000000 */
[----:B------:R-:W-:Y:S02]  /*4580*/  @!UP0 UIMAD UR7, UR7, UR8, UR4 ;  /* 0x00000008070782a4 */ /* 0x000fe4000f8e0204 */
[----:B------:R-:W-:Y:S02]  /*4590*/  @!UP0 UIADD3 UR9, UPT, UPT, UR10, -UR4, URZ ;  /* 0x800000040a098290 */ /* 0x000fe4000fffe0ff */
[----:B------:R-:W-:Y:S02]  /*45a0*/  UIADD3 UR8, UPT, UPT, -UR6, URZ, URZ ;  /* 0x000000ff06087290 */ /* 0x000fe4000fffe1ff */
[----:B------:R-:W-:Y:S02]  /*45b0*/  UIADD3 UR4, UPT, UPT, -UR5, URZ, URZ ;  /* 0x000000ff05047290 */ /* 0x000fe4000fffe1ff */
[----:B------:R-:W-:Y:S03]  /*45c0*/  @!UP0 UIMAD UR6, UR9, UR45, UR5 ;  /* 0x0000002d090682a4 */ /* 0x000fe6000f8e0205 */
[----:B------:R-:W-:Y:S01]  /*45d0*/  @!UP0 UMOV UR5, UR7 ;  /* 0x0000000700058c82 */ /* 0x000fe20008000000 */
[----:B------:R-:W-:Y:S02]  /*45e0*/  UIMAD UR7, UR15, UR4, UR14 ;  /* 0x000000040f0772a4 */ /* 0x000fe4000f8e020e */
[----:B------:R-:W-:Y:S02]  /*45f0*/  UIMAD UR4, UR50, UR8, UR13 ;  /* 0x00000008320472a4 */ /* 0x000fe4000f8e020d */
[----:B------:R-:W-:Y:S02]  /*4600*/  UIMAD UR14, UR5, UR15, UR7 ;  /* 0x0000000f050e72a4 */ /* 0x000fe4000f8e0207 */
[----:B------:R-:W-:Y:S11]  /*4610*/  UIMAD UR13, UR6, UR50, UR4 ;  /* 0x00000032060d72a4 */ /* 0x000ff6000f8e0204 */
[----:B------:R-:W-:Y:S01]  /*4620*/  @!UPT UIADD3 URZ, UPT, UPT, URZ, URZ, URZ ;  /* 0x000000fffffff290 */ /* 0x000fe2000fffe0ff */
.L_x_78:
[----:B------:R-:W2:Y:S01]  /*4630*/  @!UP3 LDCU.128 UR8, c[0x0][0xb10] ;  /* 0x00016200ff08b7ac */ /* 0x000ea20008000c00 */
[----:B------:R-:W-:Y:S01]  /*4640*/  IMAD.MOV.U32 R10, RZ, RZ, 0x1 ;  /* 0x00000001ff0a7424 */ /* 0x000fe200078e00ff */
[C---:B----4-:R-:W-:Y:S02]  /*4650*/  ISETP.NE.U32.AND P1, PT, R4.reuse, RZ, PT ;  /* 0x000000ff0400720c */ /* 0x050fe40003f25070 */
[----:B------:R-:W-:Y:S02]  /*4660*/  ISETP.NE.U32.AND P0, PT, R4, RZ, PT ;  /* 0x000000ff0400720c */ /* 0x000fe40003f05070 */
[C---:B------:R-:W-:Y:S01]  /*4670*/  ISETP.NE.AND.EX P1, PT, R5.reuse, RZ, PT, P1 ;  /* 0x000000ff0500720c */ /* 0x040fe20003f25310 */
[----:B------:R-:W3:Y:S01]  /*4680*/  @!UP3 LDCU UR5, c[0x0][0xb0c] ;  /* 0x00016180ff05b7ac */ /* 0x000ee20008000800 */
[----:B------:R-:W-:Y:S02]  /*4690*/  ISETP.NE.AND.EX P0, PT, R5, RZ, PT, P0 ;  /* 0x000000ff0500720c */ /* 0x000fe40003f05300 */
[----:B------:R-:W-:Y:S01]  /*46a0*/  SHF.L.U32 R10, R10, 0x1f, RZ ;  /* 0x0000001f0a0a7819 */ /* 0x000fe200000006ff */
[----:B------:R-:W-:Y:S02]  /*46b0*/  USHF.L.U32 UR43, UR16, 0x7, URZ ;  /* 0x00000007102b7899 */ /* 0x000fe400080006ff */
[----:B------:R-:W-:Y:S02]  /*46c0*/  USHF.L.U32 UR42, UR20, 0x7, URZ ;  /* 0x00000007142a7899 */ /* 0x000fe400080006ff */
[----:B--2---:R-:W-:Y:S07]  /*46d0*/  UIMAD.WIDE.U32 UR6, UR14, UR8, URZ ;  /* 0x000000080e0672a5 */ /* 0x004fee000f8e00ff */
[----:B------:R-:W-:Y:S01]  /*46e0*/  @!UP3 UMOV UR4, UR7 ;  /* 0x000000070004bc82 */ /* 0x000fe20008000000 */
[----:B---3--:R-:W-:Y:S02]  /*46f0*/  @!UP3 UISETP.NE.AND UP0, UPT, UR5, 0x1, UPT ;  /* 0x000000010500b88c */ /* 0x008fe4000bf05270 */
[----:B------:R-:W-:Y:S02]  /*4700*/  @!UP3 USHF.R.U32.HI UR4, URZ, UR9, UR4 ;  /* 0x00000009ff04b299 */ /* 0x000fe40008011604 */
[----:B------:R-:W-:Y:S02]  /*4710*/  UIMAD.WIDE.U32 UR6, UR13, UR11, URZ ;  /* 0x0000000b0d0672a5 */ /* 0x000fe4000f8e00ff */
[----:B------:R-:W-:Y:S02]  /*4720*/  @!UP3 USEL UR8, UR14, UR4, !UP0 ;  /* 0x000000040e08b287 */ /* 0x000fe4000c000000 */
[----:B------:R-:W-:Y:S03]  /*4730*/  @!UP3 UISETP.NE.AND UP0, UPT, UR10, 0x1, UPT ;  /* 0x000000010a00b88c */ /* 0x000fe6000bf05270 */
[----:B------:R-:W-:Y:S02]  /*4740*/  @!UP3 UMOV UR6, UR7 ;  /* 0x000000070006bc82 */ /* 0x000fe40008000000 */
[----:B------:R-:W2:Y:S02]  /*4750*/  @!UP3 LDCU UR4, c[0x0][0xb20] ;  /* 0x00016400ff04b7ac */ /* 0x000ea40008000800 */
[----:B--2---:R-:W-:Y:S04]  /*4760*/  @!UP3 USHF.R.U32.HI UR6, URZ, UR4, UR6 ;  /* 0x00000004ff06b299 */ /* 0x004fe80008011606 */
[----:B------:R-:W-:Y:S04]  /*4770*/  @!UP3 USEL UR6, UR13, UR6, !UP0 ;  /* 0x000000060d06b287 */ /* 0x000fe8000c000000 */
[----:B------:R-:W-:Y:S02]  /*4780*/  @!UP3 UIADD3 UR4, UPT, UPT, -UR8, UR6, URZ ;  /* 0x000000060804b290 */ /* 0x000fe4000fffe1ff */
[----:B------:R-:W-:Y:S02]  /*4790*/  @!UP3 UIADD3 UR6, UPT, UPT, UR8, -UR6, URZ ;  /* 0x800000060806b290 */ /* 0x000fe4000fffe0ff */
[----:B------:R-:W-:Y:S02]  /*47a0*/  @!UP3 UIMAD UR14, UR4, UR5, UR14 ;  /* 0x00000005040eb2a4 */ /* 0x000fe4000f8e020e */
[----:B------:R-:W-:Y:S01]  /*47b0*/  @!UP3 UIMAD UR13, UR6, UR10, UR13 ;  /* 0x0000000a060db2a4 */ /* 0x000fe2000f8e020d */
[----:B------:R-:W-:Y:S11]  /*47c0*/  BRA.U UP1, `(.L_x_79) ;  /* 0x0000000101107547 */ /* 0x000ff6000b800000 */
[----:B------:R-:W-:Y:S04]  /*47d0*/  MOV R6, UR46 ;  /* 0x0000002e00067c02 */ /* 0x000fe80008000f00 */
[----:B------:R-:W-:Y:S04]  /*47e0*/  SHF.L.U32 R6, R6, 0x1f, RZ ;  /* 0x0000001f06067819 */ /* 0x000fe800000006ff */
[----:B------:R-:W2:Y:S02]  /*47f0*/  SYNCS.PHASECHK.TRANS64.TRYWAIT P2, [UR21+0xa8], R6 ;  /* 0x0000a806ff0075a7 */ /* 0x000ea40008041115 */
[----:B--2---:R-:W-:Y:S05]  /*4800*/  @!P2 BRA `(.L_x_80) ;  /* 0x000000740074a947 */ /* 0x004fea0003800000 */
.L_x_79:
[----:B------:R-:W-:Y:S05]  /*4810*/  @!P1 BRA `(.L_x_81) ;  /* 0x0000000000309947 */ /* 0x000fea0003800000 */
[----:B------:R-:W-:Y:S01]  /*4820*/  ISETP.NE.U32.AND P1, PT, R2, RZ, PT ;  /* 0x000000ff0200720c */ /* 0x000fe20003f25070 */
[----:B------:R-:W2:Y:S01]  /*4830*/  LDCU.64 UR4, c[0x0][0x358] ;  /* 0x00006b00ff0477ac */ /* 0x000ea20008000a00 */
[----:B------:R-:W-:Y:S02]  /*4840*/  IMAD.MOV.U32 R52, RZ, RZ, 0x1 ;  /* 0x00000001ff347424 */ /* 0x000fe400078e00ff */
[----:B------:R-:W-:Y:S11]  /*4850*/  ISETP.NE.AND.EX P1, PT, R3, RZ, PT, P1 ;  /* 0x000000ff0300720c */ /* 0x000ff60003f25310 */
[----:B------:R-:W-:Y:S02]  /*4860*/  @!UPT UIADD3 URZ, UPT, UPT, URZ, URZ, URZ ;  /* 0x000000fffffff290 */ /* 0x000fe4000fffe0ff */
[----:B------:R-:W3:Y:S01]  /*4870*/  @P1 LDC.64 R8, c[0x0][0x888] ;  /* 0x00022200ff081b82 */ /* 0x000ee20000000a00 */
[----:B-1----:R-:W-:Y:S04]  /*4880*/  @P1 IMAD R0, R4, UR36, RZ ;  /* 0x0000002404001c24 */ /* 0x002fe8000f8e02ff */
[----:B---3--:R-:W-:Y:S04]  /*4890*/  @P1 IMAD.WIDE R8, R0, 0x4, R8 ;  /* 0x0000000400081825 */ /* 0x008fe800078e0208 */
[----:B------:R-:W-:Y:S01]  /*48a0*/  HFMA2 R0, -RZ, RZ, 0, 5.9604644775390625e-08 ;  /* 0x00000001ff007431 */ /* 0x000fe200000001ff */
[----:B--2--5:R2:W5:Y:S04]  /*48b0*/  @P1 LDG.E R27, desc[UR4][R8.64] ;  /* 0x00000004081b1981 */ /* 0x024568000c1e1900 */
[----:B------:R-:W-:Y:S01]  /*48c0*/  @!P1 PRMT R52, R0, 0x7610, R52 ;  /* 0x0000761000349816 */ /* 0x000fe20000000034 */
[----:B--2---:R-:W3:Y:S06]  /*48d0*/  @!P1 LDC R27, c[0x0][0x880] ;  /* 0x00022000ff1b9b82 */ /* 0x004eec0000000800 */
.L_x_81:
[----:B---3-5:R-:W-:Y:S01]  /*48e0*/  @!P0 FSETP.EQ.AND P1, PT, R27, RZ, PT ;  /* 0x000000ff1b00820b */ /* 0x028fe20003f22000 */
[----:B------:R-:W-:Y:S01]  /*48f0*/  @!UPT UIADD3 URZ, UPT, UPT, URZ, URZ, URZ ;  /* 0x000000fffffff290 */ /* 0x000fe2000fffe0ff */
[----:B------:R-:W-:Y:S11]  /*4900*/  @!P0 BRA `(.L_x_82) ;  /* 0x0000000000188947 */ /* 0x000ff60003800000 */
[----:B------:R-:W-:Y:S02]  /*4910*/  LOP3.LUT P0, RZ, R52, 0xff, RZ, 0xc0, !PT ;  /* 0x000000ff34ff7812 */ /* 0x000fe4000780c0ff */
[----:B------:R-:W-:Y:S04]  /*4920*/  ISETP.NE.U32.AND P1, PT, R2, RZ, PT ;  /* 0x000000ff0200720c */ /* 0x000fe80003f25070 */
[----:B------:R-:W-:Y:S04]  /*4930*/  ISETP.NE.AND.EX P1, PT, R3, RZ, PT, P1 ;  /* 0x000000ff0300720c */ /* 0x000fe80003f25310 */
[----:B------:R-:W-:Y:S03]  /*4940*/  PLOP3.LUT P1, PT, P1, PT, PT, 0x8, 0x80 ;  /* 0x000000000080781c */ /* 0x000fe60000f2e170 */
[----:B------:R-:W-:Y:S11]  /*4950*/  @P0 FSETP.EQ.AND P1, PT, R27, RZ, PT ;  /* 0x000000ff1b00020b */ /* 0x000ff60003f22000 */
[----:B------:R-:W-:Y:S02]  /*4960*/  @!UPT UIADD3 URZ, UPT, UPT, URZ, URZ, URZ ;  /* 0x000000fffffff290 */ /* 0x000fe4000fffe0ff */
.L_x_82:
[----:B------:R-:W2:Y:S01]  /*4970*/  SYNCS.PHASECHK.TRANS64.TRYWAIT P2, [UR21+0x80], R10 ;  /* 0x0000800aff0075a7 */ /* 0x000ea20008041115 */
[----:B------:R-:W-:Y:S04]  /*4980*/  ELECT P0, URZ, PT ;  /* 0x0000000000ff782f */ /* 0x000fe80003800000 */
[----:B------:R-:W-:Y:S11]  /*4990*/  PLOP3.LUT P1, PT, P1, P0, PT, 0xf2, 0x2f ;  /* 0x00000000002f781c */ /* 0x000ff60000f21e72 */
[----:B------:R-:W-:Y:S02]  /*49a0*/  @!UPT UIADD3 URZ, UPT, UPT, URZ, URZ, URZ ;  /* 0x000000fffffff290 */ /* 0x000fe4000fffe0ff */
[----:B------:R-:W-:Y:S05]  /*49b0*/  @!P1 IADD3 R8, P0, PT, R16, 0x580, RZ ;  /* 0x0000058010089810 */ /* 0x000fea0007f1e0ff */
[----:B-1----:R-:W-:Y:S01]  /*49c0*/  @!P1 IMAD.X R6, RZ, RZ, R17, P0 ;  /* 0x000000ffff069224 */ /* 0x002fe200000e0611 */
[----:B--2---:R-:W-:Y:S07]  /*49d0*/  @!P2 BRA `(.L_x_83) ;  /* 0x000000740018a947 */ /* 0x004fee0003800000 */
.L_x_210:
[----:B------:R-:W-:Y:S01]  /*49e0*/  @!P1 R2UR UR5, R8 ;  /* 0x00000000080592ca */ /* 0x000fe200000e0000 */
[----:B------:R-:W-:Y:S01]  /*49f0*/  VOTEU.ALL UP0, P1 ;  /* 0x0000000000ff7886 */ /* 0x000fe20000800000 */
[----:B------:R-:W-:Y:S01]  /*4a00*/  @!P1 R2UR UR4, R6 ;  /* 0x00000000060492ca */ /* 0x000fe200000e0000 */
[----:B-1----:R-:W-:Y:S01]  /*4a10*/  @!P1 IMAD.MOV.U32 R0, RZ, RZ, 0x2000 ;  /* 0x00002000ff009424 */ /* 0x002fe200078e00ff */
[----:B------:R-:W-:Y:S01]  /*4a20*/  UMOV UR8, 0x0 ;  /* 0x0000000000087882 */ /* 0x000fe20000000000 */
[----:B------:R-:W-:Y:S01]  /*4a30*/  UMOV UR9, 0x10000000 ;  /* 0x1000000000097882 */ /* 0x000fe20000000000 */
[----:B------:R-:W-:Y:S01]  /*4a40*/  @!UP0 UIADD3 UR40, UPT, UPT, UR21, 0x200, URZ ;  /* 0x0000020015288890 */ /* 0x000fe2000fffe0ff */
[----:B------:R-:W-:Y:S01]  /*4a50*/  VOTEU.ALL UP0, P1 ;  /* 0x0000000000ff7886 */ /* 0x000fe20000800000 */
[----:B------:R-:W-:Y:S01]  /*4a60*/  UMOV UR44, UR36 ;  /* 0x00000024002c7c82 */ /* 0x000fe20008000000 */
[----:B------:R-:W-:Y:S04]  /*4a70*/  UPRMT UR6, UR52, 0x654, UR41 ;  /* 0x0000065434067896 */ /* 0x000fe80008000029 */
[----:B------:R-:W-:Y:S02]  /*4a80*/  IMAD.U32 R8, RZ, RZ, UR5 ;  /* 0x00000005ff087e24 */ /* 0x000fe4000f8e00ff */
[----:B------:R-:W-:Y:S03]  /*4a90*/  IMAD.U32 R9, RZ, RZ, UR4 ;  /* 0x00000004ff097e24 */ /* 0x000fe6000f8e00ff */
[----:B------:R-:W-:Y:S02]  /*4aa0*/  @!P1 R2UR UR4, R8 ;  /* 0x00000000080492ca */ /* 0x000fe400000e0000 */
[----:B------:R-:W-:Y:S02]  /*4ab0*/  @!P1 R2UR UR5, R9 ;  /* 0x00000000090592ca */ /* 0x000fe400000e0000 */
[----:B------:R-:W-:Y:S05]  /*4ac0*/  @!P1 IADD3 R8, P0, PT, R16, 0x580, RZ ;  /* 0x0000058010089810 */ /* 0x000fea0007f1e0ff */
[----:B------:R-:W-:Y:S06]  /*4ad0*/  @!P1 IMAD.X R6, RZ, RZ, R17, P0 ;  /* 0x000000ffff069224 */ /* 0x000fec00000e0611 */
[----:B------:R1:W-:Y:S01]  /*4ae0*/  @!UP0 UTMALDG.3D [UR40], [UR4], desc[UR8] ;  /* 0x00000828040085b4 */ /* 0x0003e20008011000 */
[----:B------:R1:W-:Y:S01]  /*4af0*/  @!P1 SYNCS.ARRIVE.TRANS64.RED.A0TR RZ, [UR21+0x60], R0 ;  /* 0x00006000ffff99a7 */ /* 0x0003e20008300415 */
[----:B------:R-:W-:Y:S01]  /*4b00*/  SYNCS.ARRIVE.TRANS64.RED.A1T0 RZ, [UR6], RZ ;  /* 0x000000ffffff79a7 */ /* 0x000fe20008100406 */
[----:B------:R-:W2:Y:S02]  /*4b10*/  SYNCS.PHASECHK.TRANS64.TRYWAIT P2, [UR21+0x88], R10 ;  /* 0x0000880aff0075a7 */ /* 0x000ea40008041115 */
[----:B-12---:R-:W-:Y:S05]  /*4b20*/  @!P2 BRA `(.L_x_84) ;  /* 0x0000007000dca947 */ /* 0x006fea0003800000 */
.L_x_212:
[----:B------:R-:W-:Y:S01]  /*4b30*/  @!P1 R2UR UR5, R8 ;  /* 0x00000000080592ca */ /* 0x000fe200000e0000 */
[----:B------:R-:W-:Y:S01]  /*4b40*/  VOTEU.ALL UP0, P1 ;  /* 0x0000000000ff7886 */ /* 0x000fe20000800000 */
[----:B------:R-:W-:Y:S01]  /*4b50*/  @!P1 R2UR UR4, R6 ;  /* 0x00000000060492ca */ /* 0x000fe200000e0000 */
[----:B-1----:R-:W-:Y:S01]  /*4b60*/  @!P1 IMAD.MOV.U32 R0, RZ, RZ, 0x2000 ;  /* 0x00002000ff009424 */ /* 0x002fe200078e00ff */
[----:B------:R-:W-:Y:S01]  /*4b70*/  UMOV UR8, 0x0 ;  /* 0x0000000000087882 */ /* 0x000fe20000000000 */
[----:B------:R-:W-:Y:S01]  /*4b80*/  UMOV UR9, 0x10000000 ;  /* 0x1000000000097882 */ /* 0x000fe20000000000 */
[----:B------:R-:W-:Y:S02]  /*4b90*/  @!UP0 UIADD3 UR34, UPT, UPT, UR42, 0x10, URZ ;  /* 0x000000102a228890 */ /* 0x000fe4000fffe0ff */
[----:B------:R-:W-:Y:S01]  /*4ba0*/  @!UP0 UIADD3 UR32, UPT, UPT, UR21, 0x2200, URZ ;  /* 0x0000220015208890 */ /* 0x000fe2000fffe0ff */
[----:B------:R-:W-:Y:S01]  /*4bb0*/  VOTEU.ALL UP0, P1 ;  /* 0x0000000000ff7886 */ /* 0x000fe20000800000 */
[----:B------:R-:W-:Y:S01]  /*4bc0*/  UMOV UR35, UR43 ;  /* 0x0000002b00237c82 */ /* 0x000fe20008000000 */
[----:B------:R-:W-:Y:S02]  /*4bd0*/  UPRMT UR7, UR52, 0x654, UR33 ;  /* 0x0000065434077896 */ /* 0x000fe40008000021 */
        /* <DEDUP_REMOVED lines=11> */
.L_x_214:
        /* <DEDUP_REMOVED lines=10> */
[----:B------:R-:W-:Y:S02]  /*4d30*/  UMOV UR28, UR36 ;  /* 0x00000024001c7c82 */ /* 0x000fe40008000000 */
[----:B------:R-:W-:Y:S01]  /*4d40*/  IMAD.U32 R8, RZ, RZ, UR5 ;  /* 0x00000005ff087e24 */ /* 0x000fe2000f8e00ff */
[----:B------:R-:W-:Y:S01]  /*4d50*/  UPRMT UR29, UR52, 0x654, UR25 ;  /* 0x00000654341d7896 */ /* 0x000fe20008000019 */
        /* <DEDUP_REMOVED lines=10> */
.L_x_216:
        /* <DEDUP_REMOVED lines=16> */
[----:B------:R-:W-:Y:S02]  /*4f00*/  SHF.L.U32 R9, RZ, 0x1f, RZ ;  /* 0x0000001fff097819 */ /* 0x000fe400000006ff */
[----:B------:R-:W-:Y:S05]  /*4f10*/  @!P1 IADD3 R8, P0, PT, R16, 0x580, RZ ;  /* 0x0000058010089810 */ /* 0x000fea0007f1e0ff */
[----:B------:R-:W-:Y:S04]  /*4f20*/  @!P1 IMAD.X R6, RZ, RZ, R17, P0 ;  /* 0x000000ffff069224 */ /* 0x000fe800000e0611 */
[----:B------:R1:W-:Y:S01]  /*4f30*/  @!UP0 UTMALDG.3D [UR16], [UR4], desc[UR8] ;  /* 0x00000810040085b4 */ /* 0x0003e20008011000 */
[----:B------:R1:W-:Y:S01]  /*4f40*/  @!P1 SYNCS.ARRIVE.TRANS64.RED.A0TR RZ, [UR21+0x78], R0 ;  /* 0x00007800ffff99a7 */ /* 0x0003e20008300415 */
[----:B------:R-:W-:Y:S01]  /*4f50*/  SYNCS.ARRIVE.TRANS64.RED.A1T0 RZ, [UR24], RZ ;  /* 0x000000ffffff79a7 */ /* 0x000fe20008100418 */
[----:B------:R-:W2:Y:S02]  /*4f60*/  SYNCS.PHASECHK.TRANS64.TRYWAIT P2, [UR21+0x80], R9 ;  /* 0x00008009ff0075a7 */ /* 0x000ea40008041115 */
[----:B-12---:R-:W-:Y:S05]  /*4f70*/  @!P2 BRA `(.L_x_87) ;  /* 0x000000700010a947 */ /* 0x006fea0003800000 */
.L_x_218:
[----:B------:R-:W-:Y:S01]  /*4f80*/  @!P1 R2UR UR5, R8 ;  /* 0x00000000080592ca */ /* 0x000fe200000e0000 */
[----:B------:R-:W-:Y:S01]  /*4f90*/  VOTEU.ALL UP0, P1 ;  /* 0x0000000000ff7886 */ /* 0x000fe20000800000 */
[----:B------:R-:W-:Y:S01]  /*4fa0*/  @!P1 R2UR UR4, R6 ;  /* 0x00000000060492ca */ /* 0x000fe200000e0000 */
[----:B-1----:R-:W-:Y:S01]  /*4fb0*/  @!P1 IMAD.MOV.U32 R0, RZ, RZ, 0x2000 ;  /* 0x00002000ff009424 */ /* 0x002fe200078e00ff */
[----:B------:R-:W-:Y:S01]  /*4fc0*/  UMOV UR18, 0x0 ;  /* 0x0000000000127882 */ /* 0x000fe20000000000 */
[----:B------:R-:W-:Y:S01]  /*4fd0*/  UMOV UR19, 0x10000000 ;  /* 0x1000000000137882 */ /* 0x000fe20000000000 */
[----:B------:R-:W-:Y:S01]  /*4fe0*/  @!UP0 UIADD3 UR10, UPT, UPT, UR42, 0x40, URZ ;  /* 0x000000402a0a8890 */ /* 0x000fe2000fffe0ff */
[----:B------:R-:W-:Y:S01]  /*4ff0*/  @!P1 IADD3 R8, P0, PT, R16, 0x580, RZ ;  /* 0x0000058010089810 */ /* 0x000fe20007f1e0ff */
[----:B------:R-:W-:Y:S01]  /*5000*/  @!UP0 UIADD3 UR8, UPT, UPT, UR21, 0x200, URZ ;  /* 0x0000020015088890 */ /* 0x000fe2000fffe0ff */
[----:B------:R-:W-:Y:S01]  /*5010*/  VOTEU.ALL UP0, P1 ;  /* 0x0000000000ff7886 */ /* 0x000fe20000800000 */
[----:B------:R-:W-:Y:S01]  /*5020*/  UMOV UR9, UR41 ;  /* 0x0000002900097c82 */ /* 0x000fe20008000000 */
[----:B------:R-:W-:Y:S02]  /*5030*/  UMOV UR11, UR43 ;  /* 0x0000002b000b7c82 */ /* 0x000fe40008000000 */
[----:B------:R-:W-:Y:S01]  /*5040*/  IMAD.U32 R18, RZ, RZ, UR5 ;  /* 0x00000005ff127e24 */ /* 0x000fe2000f8e00ff */
[----:B------:R-:W-:Y:S01]  /*5050*/  UMOV UR12, UR36 ;  /* 0x00000024000c7c82 */ /* 0x000fe20008000000 */
[----:B------:R-:W-:Y:S02]  /*5060*/  IMAD.U32 R19, RZ, RZ, UR4 ;  /* 0x00000004ff137e24 */ /* 0x000fe4000f8e00ff */
[----:B------:R-:W-:Y:S01]  /*5070*/  @!P1 IMAD.X R6, RZ, RZ, R17, P0 ;  /* 0x000000ffff069224 */ /* 0x000fe200000e0611 */
[----:B------:R-:W-:Y:S02]  /*5080*/  @!P1 R2UR UR4, R18 ;  /* 0x00000000120492ca */ /* 0x000fe400000e0000 */
[----:B------:R-:W-:Y:S11]  /*5090*/  @!P1 R2UR UR5, R19 ;  /* 0x00000000130592ca */ /* 0x000ff600000e0000 */
[----:B------:R-:W-:Y:S02]  /*50a0*/  @!UPT UIADD3 URZ, UPT, UPT, URZ, URZ, URZ ;  /* 0x000000fffffff290 */ /* 0x000fe4000fffe0ff */
[----:B------:R1:W-:Y:S01]  /*50b0*/  @!UP0 UTMALDG.3D [UR8], [UR4], desc[UR18] ;  /* 0x00001208040085b4 */ /* 0x0003e20008011000 */
[----:B------:R1:W-:Y:S01]  /*50c0*/  @!P1 SYNCS.ARRIVE.TRANS64.RED.A0TR RZ, [UR21+0x60], R0 ;  /* 0x00006000ffff99a7 */ /* 0x0003e20008300415 */
[----:B------:R-:W-:Y:S01]  /*50d0*/  SYNCS.ARRIVE.TRANS64.RED.A1T0 RZ, [UR6], RZ ;  /* 0x000000ffffff79a7 */ /* 0x000fe20008100406 */
[----:B------:R-:W2:Y:S02]  /*50e0*/  SYNCS.PHASECHK.TRANS64.TRYWAIT P2, [UR21+0x88], R9 ;  /* 0x00008809ff0075a7 */ /* 0x000ea40008041115 */
[----:B-12---:R-:W-:Y:S05]  /*50f0*/  @!P2 BRA `(.L_x_88) ;  /* 0x0000006c00c8a947 */ /* 0x006fea0003800000 */
.L_x_220:
        /* <DEDUP_REMOVED lines=24> */
.L_x_222:
[----:B------:R-:W-:Y:S01]  /*5280*/  @!P1 R2UR UR5, R8 ;  /* 0x00000000080592ca */ /* 0x000fe200000e0000 */
[----:B------:R-:W-:Y:S01]  /*5290*/  VOTEU.ALL UP0, P1 ;  /* 0x0000000000ff7886 */ /* 0x000fe20000800000 */
[----:B------:R-:W-:Y:S01]  /*52a0*/  @!P1 R2UR UR4, R6 ;  /* 0x00000000060492ca */ /* 0x000fe200000e0000 */
[----:B-1----:R-:W-:Y:S01]  /*52b0*/  @!P1 IMAD.MOV.U32 R0, RZ, RZ, 0x2000 ;  /* 0x00002000ff009424 */ /* 0x002fe200078e00ff */
[----:B------:R-:W-:Y:S01]  /*52c0*/  UMOV UR6, 0x0 ;  /* 0x0000000000067882 */ /* 0x000fe20000000000 */
[----:B------:R-:W-:Y:S01]  /*52d0*/  UMOV UR7, 0x10000000 ;  /* 0x1000000000077882 */ /* 0x000fe20000000000 */
[----:B------:R-:W-:Y:S01]  /*52e0*/  @!UP0 UIADD3 UR10, UPT, UPT, UR42, 0x60, URZ ;  /* 0x000000602a0a8890 */ /* 0x000fe2000fffe0ff */
[----:B------:R-:W-:Y:S01]  /*52f0*/  VIADD R14, R14, 0x1 ;  /* 0x000000010e0e7836 */ /* 0x000fe20000000000 */
[----:B------:R-:W-:Y:S01]  /*5300*/  @!UP0 UIADD3 UR8, UPT, UPT, UR21, 0x4200, URZ ;  /* 0x0000420015088890 */ /* 0x000fe2000fffe0ff */
[----:B------:R-:W-:Y:S01]  /*5310*/  VOTEU.ALL UP0, P1 ;  /* 0x0000000000ff7886 */ /* 0x000fe20000800000 */
[----:B------:R-:W-:Y:S01]  /*5320*/  UMOV UR9, UR25 ;  /* 0x0000001900097c82 */ /* 0x000fe20008000000 */
[----:B------:R-:W-:Y:S02]  /*5330*/  UMOV UR11, UR43 ;  /* 0x0000002b000b7c82 */ /* 0x000fe40008000000 */
[----:B------:R-:W-:Y:S01]  /*5340*/  IMAD.U32 R18, RZ, RZ, UR5 ;  /* 0x00000005ff127e24 */ /* 0x000fe2000f8e00ff */
[----:B------:R-:W-:Y:S01]  /*5350*/  UMOV UR12, UR36 ;  /* 0x00000024000c7c82 */ /* 0x000fe20008000000 */
[----:B------:R-:W-:Y:S03]  /*5360*/  IMAD.U32 R19, RZ, RZ, UR4 ;  /* 0x00000004ff137e24 */ /* 0x000fe6000f8e00ff */
        /* <DEDUP_REMOVED lines=8> */
.L_x_224:
[----:B------:R-:W-:Y:S01]  /*53f0*/  @!P1 IADD3 R6, P0, PT, R16, 0x580, RZ ;  /* 0x0000058010069810 */ /* 0x000fe20007f1e0ff */
[----:B------:R-:W-:Y:S01]  /*5400*/  VOTEU.ALL UP0, P1 ;  /* 0x0000000000ff7886 */ /* 0x000fe20000800000 */
[----:B------:R-:W-:Y:S01]  /*5410*/  UMOV UR6, 0x0 ;  /* 0x0000000000067882 */ /* 0x000fe20000000000 */
[----:B------:R-:W-:Y:S01]  /*5420*/  UMOV UR7, 0x10000000 ;  /* 0x1000000000077882 */ /* 0x000fe20000000000 */
[----:B------:R-:W-:Y:S01]  /*5430*/  @!P1 R2UR UR5, R6 ;  /* 0x00000000060592ca */ /* 0x000fe200000e0000 */
[----:B-1----:R-:W-:Y:S01]  /*5440*/  @!P1 IMAD.X R0, RZ, RZ, R17, P0 ;  /* 0x000000ffff009224 */ /* 0x002fe200000e0611 */
[----:B------:R-:W-:Y:S01]  /*5450*/  @!UP0 UIADD3 UR10, UPT, UPT, UR42, 0x70, URZ ;  /* 0x000000702a0a8890 */ /* 0x000fe2000fffe0ff */
[----:B------:R-:W-:Y:S01]  /*5460*/  R2UR UR18, R54 ;  /* 0x00000000361272ca */ /* 0x000fe200000e0000 */
[----:B------:R-:W-:Y:S01]  /*5470*/  @!UP0 UIADD3 UR8, UPT, UPT, UR21, 0x6200, URZ ;  /* 0x0000620015088890 */ /* 0x000fe2000fffe0ff */
[----:B------:R-:W-:Y:S01]  /*5480*/  R2UR UR16, R55 ;  /* 0x00000000371072ca */ /* 0x000fe200000e0000 */
[----:B------:R-:W-:Y:S01]  /*5490*/  VOTEU.ALL UP0, P1 ;  /* 0x0000000000ff7886 */ /* 0x000fe20000800000 */
[----:B------:R-:W-:Y:S01]  /*54a0*/  @!P1 R2UR UR4, R0 ;  /* 0x00000000000492ca */ /* 0x000fe200000e0000 */
[----:B------:R-:W-:Y:S01]  /*54b0*/  UMOV UR9, UR17 ;  /* 0x0000001100097c82 */ /* 0x000fe20008000000 */
[----:B------:R-:W-:Y:S01]  /*54c0*/  UMOV UR11, UR43 ;  /* 0x0000002b000b7c82 */ /* 0x000fe20008000000 */
[----:B------:R-:W-:Y:S01]  /*54d0*/  UMOV UR12, UR36 ;  /* 0x00000024000c7c82 */ /* 0x000fe20008000000 */
[C---:B------:R-:W-:Y:S01]  /*54e0*/  ISETP.NE.AND P0, PT, R14.reuse, 0x2, PT ;  /* 0x000000020e00780c */ /* 0x040fe20003f05270 */
[----:B------:R-:W-:Y:S01]  /*54f0*/  UPLOP3.LUT UP1, UPT, UPT, UPT, UPT, 0x80, 0x8 ;  /* 0x000000000008789c */ /* 0x000fe20003f2f070 */
[----:B------:R-:W-:Y:S01]  /*5500*/  IMAD.U32 R8, RZ, RZ, UR5 ;  /* 0x00000005ff087e24 */ /* 0x000fe2000f8e00ff */
[----:B------:R-:W-:Y:S01]  /*5510*/  UMOV UR36, UR30 ;  /* 0x0000001e00247c82 */ /* 0x000fe20008000000 */
[----:B------:R-:W-:Y:S01]  /*5520*/  SEL R0, RZ, 0x1, P0 ;  /* 0x00000001ff007807 */ /* 0x000fe20000000000 */
[----:B------:R-:W-:Y:S01]  /*5530*/  UIADD3 UR20, UPT, UPT, UR13, UR18, URZ ;  /* 0x000000120d147290 */ /* 0x000fe2000fffe0ff */
[----:B------:R-:W-:Y:S01]  /*5540*/  SEL R14, R14, RZ, P0 ;  /* 0x000000ff0e0e7207 */ /* 0x000fe20000000000 */
[----:B------:R-:W-:Y:S01]  /*5550*/  UIADD3 UR16, UPT, UPT, UR14, UR16, URZ ;  /* 0x000000100e107290 */ /* 0x000fe2000fffe0ff */
[----:B------:R-:W-:Y:S01]  /*5560*/  LOP3.LUT R13, R13, R0, RZ, 0x3c, !PT ;  /* 0x000000000d0d7212 */ /* 0x000fe200078e3cff */
[----:B------:R-:W-:Y:S01]  /*5570*/  IMAD.U32 R9, RZ, RZ, UR4 ;  /* 0x00000004ff097e24 */ /* 0x000fe2000f8e00ff */
[----:B------:R-:W-:Y:S04]  /*5580*/  @!P1 R2UR UR4, R8 ;  /* 0x00000000080492ca */ /* 0x000fe800000e0000 */
[----:B------:R-:W-:Y:S11]  /*5590*/  @!P1 R2UR UR5, R9 ;  /* 0x00000000090592ca */ /* 0x000ff600000e0000 */
[----:B------:R-:W-:Y:S02]  /*55a0*/  @!UPT UIADD3 URZ, UPT, UPT, URZ, URZ, URZ ;  /* 0x000000fffffff290 */ /* 0x000fe4000fffe0ff */
[----:B------:R2:W-:Y:S01]  /*55b0*/  @!UP0 UTMALDG.3D [UR8], [UR4], desc[UR6] ;  /* 0x00000608040085b4 */ /* 0x0005e20008011000 */
[----:B------:R2:W-:Y:S01]  /*55c0*/  @!P1 SYNCS.ARRIVE.TRANS64.RED.A0TR RZ, [UR21+0x78], R7 ;  /* 0x00007807ffff99a7 */ /* 0x0005e20008300415 */
[----:B------:R-:W-:Y:S01]  /*55d0*/  SYNCS.ARRIVE.TRANS64.RED.A1T0 RZ, [UR24], RZ ;  /* 0x000000ffffff79a7 */ /* 0x000fe20008100418 */
[----:B------:R-:W-:Y:S05]  /*55e0*/  BRA.U UP2, `(.L_x_91) ;  /* 0xffffffe902f07547 */ /* 0x000fea000b83ffff */
[----:B------:R-:W1:Y:S02]  /*55f0*/  SYNCS.PHASECHK.TRANS64.TRYWAIT P0, [UR21+0x80], R10 ;  /* 0x0000800aff0075a7 */ /* 0x000e640008001115 */
[----:B-1----:R-:W-:Y:S05]  /*5600*/  @!P0 BRA `(.L_x_92) ;  /* 0x0000006800cc8947 */ /* 0x002fea0003800000 */
.L_x_226:
[----:B------:R-:W3:Y:S02]  /*5610*/  SYNCS.PHASECHK.TRANS64.TRYWAIT P0, [UR21+0x88], R10 ;  /* 0x0000880aff0075a7 */ /* 0x000ee40008001115 */
[----:B---3--:R-:W-:Y:S05]  /*5620*/  @!P0 BRA `(.L_x_93) ;  /* 0x0000006800dc8947 */ /* 0x008fea0003800000 */
.L_x_228:
[----:B------:R-:W3:Y:S01]  /*5630*/  SYNCS.PHASECHK.TRANS64.TRYWAIT P0, [UR21+0x90], R10 ;  /* 0x0000900aff0075a7 */ /* 0x000ee20008001115 */
[----:B-1----:R-:W-:Y:S01]  /*5640*/  HFMA2 R0, -RZ, RZ, 0, 5.9604644775390625e-08 ;  /* 0x00000001ff007431 */ /* 0x002fe200000001ff */
[----:B---3--:R-:W-:Y:S06]  /*5650*/  @!P0 BRA `(.L_x_94) ;  /* 0x0000006800e88947 */ /* 0x008fec0003800000 */
.L_x_230:
[----:B-1----:R-:W-:Y:S02]  /*5660*/  MOV R2, UR21 ;  /* 0x0000001500027c02 */ /* 0x002fe40008000f00 */
[----:B------:R-:W-:-:S07]  /*5670*/  SHF.L.U32 R0, R0, 0x1f, RZ ;  /* 0x0000001f00007819 */ /* 0x000fce00000006ff */
.L_x_95:
[----:B-1----:R1:W3:Y:S02]  /*5680*/  SYNCS.PHASECHK.TRANS64.TRYWAIT P0, [R2+URZ+0x98], R0 ;  /* 0x00009800020075a7 */ /* 0x0022e400080011ff */
[----:B---3--:R-:W-:Y:S05]  /*5690*/  @!P0 NANOSLEEP.SYNCS 0x989680 ;  /* 0x009896800000895d */ /* 0x008fea0003900000 */
[----:B------:R-:W3:Y:S02]  /*56a0*/  @!P0 SYNCS.PHASECHK.TRANS64 P0, [R2+URZ+0x98], R0 ;  /* 0x00009800020085a7 */ /* 0x000ee400080010ff */
[----:B--23--:R-:W-:Y:S05]  /*56b0*/  @P0 EXIT ;  /* 0x000000000000094d */ /* 0x00cfea0003800000 */
[----:B------:R-:W-:Y:S05]  /*56c0*/  BRA `(.L_x_95) ;  /* 0xfffffffc00ec7947 */ /* 0x000fea000383ffff */
.L_x_76:
[----:B------:R-:W-:-:S06]  /*56d0*/  UISETP.GE.AND UP0, UPT, UR17, 0x4, UPT ;  /* 0x000000041100788c */ /* 0x000fcc000bf06270 */
[----:B------:R-:W-:-:S13]  /*56e0*/  PLOP3.LUT P0, PT, PT, PT, UP0, 0x80, 0x8 ;  /* 0x000000000008781c */ /* 0x000fda0003f0f008 */
[----:B------:R-:W-:Y:S05]  /*56f0*/  @!P0 EXIT ;  /* 0x000000000000894d */ /* 0x000fea0003800000 */
[----:B------:R-:W-:Y:S01]  /*5700*/  BAR.SYNC.DEFER_BLOCKING 0x6, 0xa0 ;  /* 0x0182800000007b1d */ /* 0x000fe20000010000 */
[C---:B------:R-:W-:Y:S01]  /*5710*/  IMAD.SHL.U32 R2, R66.reuse, 0x10, RZ ;  /* 0x0000001042027824 */ /* 0x040fe200078e00ff */
[C---:B------:R-:W-:Y:S01]  /*5720*/  SHF.L.U32 R23, R66.reuse, 0x10, RZ ;  /* 0x0000001042177819 */ /* 0x040fe200000006ff */
[C---:B------:R-:W-:Y:S01]  /*5730*/  IMAD.SHL.U32 R65, R66.reuse, 0x2, RZ ;  /* 0x0000000242417824 */ /* 0x040fe200078e00ff */
[----:B------:R-:W-:Y:S01]  /*5740*/  LOP3.LUT R67, R66, 0x60, RZ, 0xc0, !PT ;  /* 0x0000006042437812 */ /* 0x000fe200078ec0ff */
[----:B------:R-:W-:Y:S01]  /*5750*/  HFMA2 R61, -RZ, RZ, 0, 0 ;  /* 0x00000000ff3d7431 */ /* 0x000fe200000001ff */
[----:B------:R-:W-:Y:S02]  /*5760*/  UMOV UR43, 0x400 ;  /* 0x00000400002b7882 */ /* 0x000fe40000000000 */
[----:B------:R-:W1:Y:S01]  /*5770*/  LDC.64 R50, c[0x0][0x8b0] ;  /* 0x00022c00ff327b82 */ /* 0x000e620000000a00 */
[----:B------:R-:W-:Y:S01]  /*5780*/  ULEA UR43, UR52, UR43, 0x18 ;  /* 0x0000002b342b7291 */ /* 0x000fe2000f8ec0ff */
[----:B------:R-:W-:Y:S01]  /*5790*/  LOP3.LUT R3, R2, 0x60, RZ, 0xc0, !PT ;  /* 0x0000006002037812 */ /* 0x000fe200078ec0ff */
[----:B------:R-:W2:Y:S01]  /*57a0*/  LDCU.64 UR6, c[0x0][0x890] ;  /* 0x00011200ff0677ac */ /* 0x000ea20008000a00 */
[C---:B------:R-:W-:Y:S01]  /*57b0*/  LOP3.LUT R64, R66.reuse, 0x2, RZ, 0xc0, !PT ;  /* 0x0000000242407812 */ /* 0x040fe200078ec0ff */
[----:B------:R-:W-:Y:S01]  /*57c0*/  IMAD.MOV.U32 R22, RZ, RZ, RZ ;  /* 0x000000ffff167224 */ /* 0x000fe200078e00ff */
[----:B------:R-:W-:Y:S01]  /*57d0*/  LOP3.LUT R65, R3, 0xc, R65, 0xf8, !PT ;  /* 0x0000000c03417812 */ /* 0x000fe200078ef841 */
[----:B------:R-:W-:Y:S01]  /*57e0*/  UIADD3 UR4, UPT, UPT, UR43, 0x200, URZ ;  /* 0x000002002b047890 */ /* 0x000fe2000fffe0ff */
[----:B------:R-:W3:Y:S01]  /*57f0*/  LDC.64 R48, c[0x0][0x8a8] ;  /* 0x00022a00ff307b82 */ /* 0x000ee20000000a00 */
[----:B------:R-:W-:Y:S01]  /*5800*/  LOP3.LUT R23, R23, 0x600000, RZ, 0xc0, !PT ;  /* 0x0060000017177812 */ /* 0x000fe200078ec0ff */
[----:B------:R-:W-:Y:S01]  /*5810*/  IMAD.MOV.U32 R59, RZ, RZ, RZ ;  /* 0x000000ffff3b7224 */ /* 0x000fe200078e00ff */
[----:B------:R-:W-:Y:S01]  /*5820*/  LOP3.LUT R65, R65, 0x790, R2, 0xf8, !PT ;  /* 0x0000079041417812 */ /* 0x000fe200078ef802 */
[----:B------:R-:W4:Y:S01]  /*5830*/  LDCU UR63, c[0x0][0x370] ;  /* 0x00006e00ff3f77ac */ /* 0x000f220008000800 */
[----:B------:R-:W-:Y:S01]  /*5840*/  IMAD.U32 R57, RZ, RZ, UR4 ;  /* 0x00000004ff397e24 */ /* 0x000fe2000f8e00ff */
[----:B------:R-:W-:-:S02]  /*5850*/  LOP3.LUT R66, R66, 0x4, RZ, 0xc0, !PT ;  /* 0x0000000442427812 */ /* 0x000fc400078ec0ff */
[----:B------:R-:W-:Y:S01]  /*5860*/  MOV R62, RZ ;  /* 0x000000ff003e7202 */ /* 0x000fe20000000f00 */
[----:B------:R-:W4:Y:S01]  /*5870*/  LDS R0, [UR43+0x160] ;  /* 0x0001602bff007984 */ /* 0x000f220008000800 */
[----:B------:R-:W-:Y:S01]  /*5880*/  LEA R65, R65, R57, 0x2 ;  /* 0x0000003941417211 */ /* 0x000fe200078e10ff */
[----:B------:R-:W1:Y:S01]  /*5890*/  LDCU.64 UR54, c[0x0][0x348] ;  /* 0x00006900ff3677ac */ /* 0x000e620008000a00 */
[----:B--2---:R-:W-:Y:S01]  /*58a0*/  IMAD.U32 R69, RZ, RZ, UR6 ;  /* 0x00000006ff457e24 */ /* 0x004fe2000f8e00ff */
[----:B------:R-:W-:Y:S02]  /*58b0*/  MOV R68, UR7 ;  /* 0x0000000700447c02 */ /* 0x000fe40008000f00 */
[--C-:B------:R-:W-:Y:S01]  /*58c0*/  IMAD R64, R64, -0x10, R65.reuse ;  /* 0xfffffff040407824 */ /* 0x100fe200078e0241 */
[----:B------:R-:W2:Y:S01]  /*58d0*/  LDCU UR42, c[0x0][0xb0c] ;  /* 0x00016180ff2a77ac */ /* 0x000ea20008000800 */
[----:B------:R-:W-:Y:S01]  /*58e0*/  IMAD R63, R66, -0x10, R65 ;  /* 0xfffffff0423f7824 */ /* 0x000fe200078e0241 */
[----:B------:R-:W1:Y:S01]  /*58f0*/  LDCU UR39, c[0x0][0xb30] ;  /* 0x00016600ff2777ac */ /* 0x000e620008000800 */
[----:B------:R-:W1:Y:S01]  /*5900*/  LDCU.64 UR60, c[0x0][0x888] ;  /* 0x00011100ff3c77ac */ /* 0x000e620008000a00 */
[----:B------:R-:W1:Y:S01]  /*5910*/  LDCU.64 UR40, c[0x0][0xb28] ;  /* 0x00016500ff2877ac */ /* 0x000e620008000a00 */
[----:B------:R-:W1:Y:S01]  /*5920*/  LDCU.128 UR56, c[0x0][0xb10] ;  /* 0x00016200ff3877ac */ /* 0x000e620008000c00 */
[----:B------:R-:W1:Y:S01]  /*5930*/  LDCU UR62, c[0x0][0x374] ;  /* 0x00006e80ff3e77ac */ /* 0x000e620008000800 */
[----:B------:R-:W-:Y:S01]  /*5940*/  UMOV UR53, URZ ;  /* 0x000000ff00357c82 */ /* 0x000fe20008000000 */
[----:B------:R-:W-:Y:S01]  /*5950*/  UMOV UR47, URZ ;  /* 0x000000ff002f7c82 */ /* 0x000fe20008000000 */
[----:B-1234-:R-:W-:-:S07]  /*5960*/  IMAD.IADD R23, R0, 0x1, R23 ;  /* 0x0000000100177824 */ /* 0x01efce00078e0217 */
.L_x_171:
[----:B------:R-:W-:Y:S02]  /*5970*/  LEA R0, R59, UR43, 0x3 ;  /* 0x0000002b3b007c11 */ /* 0x000fe4000f8e18ff */
[----:B------:R-:W-:Y:S02]  /*5980*/  SHF.L.U32 R2, R61, 0x1f, RZ ;  /* 0x0000001f3d027819 */ /* 0x000fe400000006ff */
[----:B-1----:R-:W-:Y:S02]  /*5990*/  LEA R4, R59, UR43, 0x4 ;  /* 0x0000002b3b047c11 */ /* 0x002fe4000f8e20ff */
[----:B------:R-:W1:Y:S02]  /*59a0*/  SYNCS.PHASECHK.TRANS64.TRYWAIT P0, [R0+URZ+0xb0], R2 ;  /* 0x0000b002000075a7 */ /* 0x000e6400080011ff */
[----:B-1-3--:R-:W-:Y:S05]  /*59b0*/  @!P0 BRA `(.L_x_96) ;  /* 0x0000006800288947 */ /* 0x00afea0003800000 */
.L_x_231:
[----:B------:R-:W-:Y:S01]  /*59c0*/  R2UR UR7, R70 ;  /* 0x00000000460772ca */ /* 0x000fe200000e0000 */
[----:B------:R-:W2:Y:S01]  /*59d0*/  LDS.128 R4, [R4+0x140] ;  /* 0x0001400004047984 */ /* 0x000ea20000000c00 */
[----:B-1----:R-:W-:Y:S01]  /*59e0*/  VIADD R0, R0, 0xc0 ;  /* 0x000000c000007836 */ /* 0x002fe20000000000 */
[----:B------:R-:W-:Y:S04]  /*59f0*/  UISETP.GE.AND UP0, UPT, UR45, 0x1, UPT ;  /* 0x000000012d00788c */ /* 0x000fe8000bf06270 */
[----:B------:R-:W-:Y:S01]  /*5a00*/  PRMT R0, RZ, 0x654, R0 ;  /* 0x00000654ff007816 */ /* 0x000fe20000000000 */
[----:B------:R-:W-:Y:S01]  /*5a10*/  @!PT LDS RZ, [RZ] ;  /* 0x00000000fffff984 */ /* 0x000fe20000000800 */
[----:B------:R-:W-:Y:S01]  /*5a20*/  @!PT LDS RZ, [RZ] ;  /* 0x00000000fffff984 */ /* 0x000fe20000000800 */
[----:B------:R-:W-:Y:S01]  /*5a30*/  @!PT LDS RZ, [RZ] ;  /* 0x00000000fffff984 */ /* 0x000fe20000000800 */
[----:B------:R-:W-:Y:S01]  /*5a40*/  @!PT LDS RZ, [RZ] ;  /* 0x00000000fffff984 */ /* 0x000fe20000000800 */
[----:B------:R1:W-:Y:S06]  /*5a50*/  MEMBAR.ALL.CTA ;  /* 0x0000000000007992 */ /* 0x0003ec0000008000 */
[----:B-1----:R-:W1:Y:S02]  /*5a60*/  FENCE.VIEW.ASYNC.S ;  /* 0x00000000000073c6 */ /* 0x002e640000000000 */
[----:B-1----:R1:W-:Y:S01]  /*5a70*/  SYNCS.ARRIVE.TRANS64.RED.A1T0 RZ, [R0+URZ], RZ ;  /* 0x000000ff00ff79a7 */ /* 0x0023e200081004ff */
[----:B--2---:R-:W-:Y:S11]  /*5a80*/  LOP3.LUT P0, RZ, R6, 0x1, RZ, 0xc0, !PT ;  /* 0x0000000106ff7812 */ /* 0x004ff6000780c0ff */
[----:B------:R-:W-:Y:S02]  /*5a90*/  @!UPT UIADD3 URZ, UPT, UPT, URZ, URZ, URZ ;  /* 0x000000fffffff290 */ /* 0x000fe4000fffe0ff */
[----:B------:R-:W-:Y:S01]  /*5aa0*/  VOTEU.ANY UP1, P0 ;  /* 0x0000000000ff7886 */ /* 0x000fe20000020100 */
[----:B------:R-:W-:Y:S01]  /*5ab0*/  PLOP3.LUT P0, PT, PT, PT, UP1, 0x80, 0x8 ;  /* 0x000000000008781c */ /* 0x000fe20003f0f018 */
[----:B------:R-:W-:Y:S06]  /*5ac0*/  UP2UR UR4, UPR, URZ, 0x2 ;  /* 0x00000002ff047883 */ /* 0x000fec0008000000 */
[----:B------:R-:W-:Y:S06]  /*5ad0*/  IMAD.U32 R71, RZ, RZ, UR4 ;  /* 0x00000004ff477e24 */ /* 0x000fec000f8e00ff */
[----:B------:R-:W-:Y:S02]  /*5ae0*/  @P0 SHF.R.U32.HI R2, RZ, 0x10, R5 ;  /* 0x00000010ff020819 */ /* 0x000fe40000011605 */
[----:B------:R-:W-:Y:S02]  /*5af0*/  @P0 MOV R3, R4 ;  /* 0x0000000400030202 */ /* 0x000fe40000000f00 */
[----:B------:R-:W-:Y:S02]  /*5b00*/  @P0 R2UR UR4, R2 ;  /* 0x00000000020402ca */ /* 0x000fe400000e0000 */
[----:B------:R-:W-:Y:S02]  /*5b10*/  @P0 LOP3.LUT R4, R5, 0xffff, RZ, 0xc0, !PT ;  /* 0x0000ffff05040812 */ /* 0x000fe400078ec0ff */
[----:B------:R-:W-:Y:S02]  /*5b20*/  @P0 R2UR UR6, R3 ;  /* 0x00000000030602ca */ /* 0x000fe400000e0000 */
[----:B------:R-:W-:Y:S07]  /*5b30*/  @P0 R2UR UR5, R4 ;  /* 0x00000000040502ca */ /* 0x000fee00000e0000 */
[----:B------:R-:W-:Y:S02]  /*5b40*/  @UP1 UMOV UR7, UR4 ;  /* 0x0000000400071c82 */ /* 0x000fe40008000000 */
[----:B------:R-:W-:Y:S02]  /*5b50*/  IMAD.U32 R70, RZ, RZ, UR7 ;  /* 0x00000007ff467e24 */ /* 0x000fe4000f8e00ff */
[----:B------:R-:W-:Y:S02]  /*5b60*/  @UP1 UMOV UR38, UR6 ;  /* 0x0000000600261c82 */ /* 0x000fe40008000000 */
[----:B------:R-:W-:Y:S01]  /*5b70*/  @UP1 UMOV UR37, UR5 ;  /* 0x0000000500251c82 */ /* 0x000fe20008000000 */
[----:B-1----:R-:W-:Y:S05]  /*5b80*/  BRA.U !UP0, `(.L_x_97) ;  /* 0x0000000108cc7547 */ /* 0x002fea000b800000 */
[----:B------:R-:W1:Y:S01]  /*5b90*/  LDCU UR12, c[0x0][0xb20] ;  /* 0x00016400ff0c77ac */ /* 0x000e620008000800 */
[----:B------:R-:W-:Y:S02]  /*5ba0*/  UIMAD.WIDE.U32 UR4, UR62, UR59, URZ ;  /* 0x0000003b3e0472a5 */ /* 0x000fe4000f8e00ff */
[----:B------:R-:W-:Y:S02]  /*5bb0*/  UIMAD.WIDE.U32 UR6, UR63, UR56, URZ ;  /* 0x000000383f0672a5 */ /* 0x000fe4000f8e00ff */
[----:B------:R-:W-:Y:S02]  /*5bc0*/  UISETP.NE.AND UP0, UPT, UR58, 0x1, UPT ;  /* 0x000000013a00788c */ /* 0x000fe4000bf05270 */
[----:B------:R-:W-:Y:S02]  /*5bd0*/  UIMAD.WIDE.U32 UR8, UR37, UR59, URZ ;  /* 0x0000003b250872a5 */ /* 0x000fe4000f8e00ff */
[----:B------:R-:W-:Y:S02]  /*5be0*/  UIMAD.WIDE.U32 UR10, UR38, UR56, URZ ;  /* 0x00000038260a72a5 */ /* 0x000fe4000f8e00ff */
[----:B------:R-:W-:Y:S02]  /*5bf0*/  UISETP.NE.AND UP1, UPT, UR42, 0x1, UPT ;  /* 0x000000012a00788c */ /* 0x000fe4000bf25270 */
[----:B------:R-:W-:Y:S01]  /*5c00*/  UISETP.NE.AND UP2, UPT, UR45, 0x1, UPT ;  /* 0x000000012d00788c */ /* 0x000fe2000bf45270 */
[----:B------:R-:W-:Y:S02]  /*5c10*/  UMOV UR4, UR5 ;  /* 0x0000000500047c82 */ /* 0x000fe40008000000 */
[----:B-1----:R-:W-:Y:S03]  /*5c20*/  USHF.R.U32.HI UR5, URZ, UR12, UR4 ;  /* 0x0000000cff057299 */ /* 0x002fe60008011604 */
[----:B------:R-:W-:Y:S02]  /*5c30*/  UMOV UR4, UR7 ;  /* 0x0000000700047c82 */ /* 0x000fe40008000000 */
[----:B------:R-:W-:Y:S02]  /*5c40*/  USHF.R.U32.HI UR7, URZ, UR57, UR4 ;  /* 0x00000039ff077299 */ /* 0x000fe40008011604 */
[----:B------:R-:W-:Y:S02]  /*5c50*/  USEL UR4, UR62, UR5, !UP0 ;  /* 0x000000053e047287 */ /* 0x000fe4000c000000 */
[----:B------:R-:W-:Y:S01]  /*5c60*/  USEL UR7, UR63, UR7, !UP1 ;  /* 0x000000073f077287 */ /* 0x000fe2000c800000 */
[----:B------:R-:W-:Y:S01]  /*5c70*/  UMOV UR5, UR9 ;  /* 0x0000000900057c82 */ /* 0x000fe20008000000 */
[----:B------:R-:W-:Y:S02]  /*5c80*/  UIMAD.WIDE.U32 UR8, UR4, UR40, URZ ;  /* 0x00000028040872a5 */ /* 0x000fe4000f8e00ff */
[----:B------:R-:W-:Y:S03]  /*5c90*/  USHF.R.U32.HI UR6, URZ, UR12, UR5 ;  /* 0x0000000cff067299 */ /* 0x000fe60008011605 */
[----:B------:R-:W-:Y:S01]  /*5ca0*/  UMOV UR5, UR11 ;  /* 0x0000000b00057c82 */ /* 0x000fe20008000000 */
[----:B------:R-:W-:Y:S02]  /*5cb0*/  UIMAD.WIDE.U32 UR10, UR7, UR40, URZ ;  /* 0x00000028070a72a5 */ /* 0x000fe4000f8e00ff */
[----:B------:R-:W-:Y:S02]  /*5cc0*/  USHF.R.U32.HI UR12, URZ, UR57, UR5 ;  /* 0x00000039ff0c7299 */ /* 0x000fe40008011605 */
[----:B------:R-:W-:Y:S01]  /*5cd0*/  USEL UR6, UR37, UR6, !UP0 ;  /* 0x0000000625067287 */ /* 0x000fe2000c000000 */
[----:B------:R-:W-:Y:S02]  /*5ce0*/  UMOV UR5, UR9 ;  /* 0x0000000900057c82 */ /* 0x000fe40008000000 */
[----:B------:R-:W-:Y:S01]  /*5cf0*/  UMOV UR10, UR11 ;  /* 0x0000000b000a7c82 */ /* 0x000fe20008000000 */
[----:B------:R-:W-:Y:S02]  /*5d00*/  @UP2 USHF.R.U32.HI UR4, URZ, UR41, UR5 ;  /* 0x00000029ff042299 */ /* 0x000fe40008011605 */
[----:B------:R-:W-:Y:S02]  /*5d10*/  @UP2 USHF.R.U32.HI UR7, URZ, UR41, UR10 ;  /* 0x00000029ff072299 */ /* 0x000fe4000801160a */
[----:B------:R-:W-:Y:S02]  /*5d20*/  UIMAD UR4, UR45, UR4, URZ ;  /* 0x000000042d0472a4 */ /* 0x000fe4000f8e02ff */
        /* <DEDUP_REMOVED lines=8> */
[----:B------:R-:W-:Y:S02]  /*5db0*/  USEL UR11, UR6, UR4, !UP2 ;  /* 0x00000004060b7287 */ /* 0x000fe4000d000000 */
[----:B------:R-:W-:Y:S02]  /*5dc0*/  UIADD3 UR8, UPT, UPT, -UR5, URZ, URZ ;  /* 0x000000ff05087290 */ /* 0x000fe4000fffe1ff */
[----:B------:R-:W-:Y:S01]  /*5dd0*/  UIADD3 UR10, UPT, UPT, -UR11, URZ, URZ ;  /* 0x000000ff0b0a7290 */ /* 0x000fe2000fffe1ff */
[----:B------:R-:W-:Y:S01]  /*5de0*/  @!UP0 UMOV UR4, UR9 ;  /* 0x0000000900048c82 */ /* 0x000fe20008000000 */
[----:B------:R-:W-:Y:S02]  /*5df0*/  UIADD3 UR9, UPT, UPT, -UR6, URZ, URZ ;  /* 0x000000ff06097290 */ /* 0x000fe4000fffe1ff */
[----:B------:R-:W-:Y:S02]  /*5e00*/  @!UP0 USHF.R.U32.HI UR4, URZ, UR41, UR4 ;  /* 0x00000029ff048299 */ /* 0x000fe40008011604 */
[----:B------:R-:W-:Y:S02]  /*5e10*/  UIMAD UR10, UR45, UR10, UR6 ;  /* 0x0000000a2d0a72a4 */ /* 0x000fe4000f8e0206 */
[----:B------:R-:W-:Y:S04]  /*5e20*/  @!UP0 USEL UR4, UR5, UR4, !UP2 ;  /* 0x0000000405048287 */ /* 0x000fe8000d000000 */
[----:B------:R-:W-:Y:S02]  /*5e30*/  @!UP0 UIMAD UR10, UR7, UR10, UR4 ;  /* 0x0000000a070a82a4 */ /* 0x000fe4000f8e0204 */
[----:B------:R-:W-:Y:S02]  /*5e40*/  @!UP0 UIADD3 UR11, UPT, UPT, UR11, -UR4, URZ ;  /* 0x800000040b0b8290 */ /* 0x000fe4000fffe0ff */
[----:B------:R-:W-:Y:S02]  /*5e50*/  UIMAD UR7, UR42, UR8, UR38 ;  /* 0x000000082a0772a4 */ /* 0x000fe4000f8e0226 */
[----:B------:R-:W-:Y:S02]  /*5e60*/  @!UP0 UIMAD UR6, UR11, UR45, UR5 ;  /* 0x0000002d0b0682a4 */ /* 0x000fe4000f8e0205 */
[----:B------:R-:W-:Y:S01]  /*5e70*/  UIMAD UR4, UR58, UR9, UR37 ;  /* 0x000000093a0472a4 */ /* 0x000fe2000f8e0225 */
[----:B------:R-:W-:Y:S02]  /*5e80*/  @!UP0 UMOV UR5, UR10 ;  /* 0x0000000a00058c82 */ /* 0x000fe40008000000 */
[----:B------:R-:W-:Y:S02]  /*5e90*/  UIMAD UR38, UR5, UR42, UR7 ;  /* 0x0000002a052672a4 */ /* 0x000fe4000f8e0207 */
[----:B------:R-:W-:Y:S11]  /*5ea0*/  UIMAD UR37, UR6, UR58, UR4 ;  /* 0x0000003a062572a4 */ /* 0x000ff6000f8e0204 */
[----:B------:R-:W-:Y:S01]  /*5eb0*/  @!UPT UIADD3 URZ, UPT, UPT, URZ, URZ, URZ ;  /* 0x000000fffffff290 */ /* 0x000fe2000fffe0ff */
.L_x_97:
[----:B------:R-:W-:Y:S01]  /*5ec0*/  UISETP.NE.AND UP0, UPT, UR39, 0x1, UPT ;  /* 0x000000012700788c */ /* 0x000fe2000bf05270 */
[----:B------:R-:W-:Y:S01]  /*5ed0*/  LOP3.LUT P0, RZ, R57, 0x1b0, RZ, 0xc0, !PT ;  /* 0x000001b039ff7812 */ /* 0x000fe2000780c0ff */
[----:B------:R-:W-:Y:S01]  /*5ee0*/  USHF.L.U32 UR50, UR16, 0x7, URZ ;  /* 0x0000000710327899 */ /* 0x000fe200080006ff */
[----:B------:R-:W-:Y:S01]  /*5ef0*/  BSSY.RECONVERGENT B6, `(.L_x_98) ;  /* 0x0000034000067945 */ /* 0x000fe20003800200 */
[----:B------:R-:W-:Y:S01]  /*5f00*/  USHF.L.U32 UR49, UR20, 0x7, URZ ;  /* 0x0000000714317899 */ /* 0x000fe200080006ff */
[----:B------:R-:W-:Y:S06]  /*5f10*/  IADD3 R59, PT, PT, R59, 0x1, RZ ;  /* 0x000000013b3b7810 */ /* 0x000fec0007ffe0ff */
[----:B------:R-:W1:Y:S01]  /*5f20*/  @!UP0 LDCU.128 UR12, c[0x0][0xb10] ;  /* 0x00016200ff0c87ac */ /* 0x000e620008000c00 */
[----:B------:R-:W2:Y:S01]  /*5f30*/  @!UP0 LDCU UR5, c[0x0][0xb0c] ;  /* 0x00016180ff0587ac */ /* 0x000ea20008000800 */
[----:B------:R-:W3:Y:S01]  /*5f40*/  @!UP0 LDCU UR10, c[0x0][0xb20] ;  /* 0x00016400ff0a87ac */ /* 0x000ee20008000800 */
[----:B-1----:R-:W-:Y:S02]  /*5f50*/  UIMAD.WIDE.U32 UR8, UR38, UR12, URZ ;  /* 0x0000000c260872a5 */ /* 0x002fe4000f8e00ff */
[----:B------:R-:W-:Y:S02]  /*5f60*/  UIMAD.WIDE.U32 UR6, UR37, UR15, URZ ;  /* 0x0000000f250672a5 */ /* 0x000fe4000f8e00ff */
[----:B------:R-:W-:Y:S03]  /*5f70*/  @!UP0 UISETP.NE.AND UP1, UPT, UR14, 0x1, UPT ;  /* 0x000000010e00888c */ /* 0x000fe6000bf25270 */
[----:B------:R-:W-:Y:S01]  /*5f80*/  @!UP0 UMOV UR4, UR9 ;  /* 0x0000000900048c82 */ /* 0x000fe20008000000 */
[----:B--2---:R-:W-:Y:S02]  /*5f90*/  @!UP0 UISETP.NE.AND UP2, UPT, UR5, 0x1, UPT ;  /* 0x000000010500888c */ /* 0x004fe4000bf45270 */
[----:B------:R-:W-:Y:S01]  /*5fa0*/  @!UP0 USHF.R.U32.HI UR4, URZ, UR13, UR4 ;  /* 0x0000000dff048299 */ /* 0x000fe20008011604 */
[----:B------:R-:W-:Y:S02]  /*5fb0*/  @!UP0 UMOV UR6, UR7 ;  /* 0x0000000700068c82 */ /* 0x000fe40008000000 */
[----:B---3--:R-:W-:Y:S02]  /*5fc0*/  @!UP0 USHF.R.U32.HI UR6, URZ, UR10, UR6 ;  /* 0x0000000aff068299 */ /* 0x008fe40008011606 */
[----:B------:R-:W-:Y:S02]  /*5fd0*/  @!UP0 USEL UR7, UR38, UR4, !UP2 ;  /* 0x0000000426078287 */ /* 0x000fe4000d000000 */
[----:B------:R-:W-:Y:S04]  /*5fe0*/  @!UP0 USEL UR6, UR37, UR6, !UP1 ;  /* 0x0000000625068287 */ /* 0x000fe8000c800000 */
[----:B------:R-:W-:Y:S02]  /*5ff0*/  @!UP0 UIADD3 UR4, UPT, UPT, -UR7, UR6, URZ ;  /* 0x0000000607048290 */ /* 0x000fe4000fffe1ff */
[----:B------:R-:W-:Y:S02]  /*6000*/  @!UP0 UIADD3 UR6, UPT, UPT, UR7, -UR6, URZ ;  /* 0x8000000607068290 */ /* 0x000fe4000fffe0ff */
[----:B------:R-:W-:Y:S02]  /*6010*/  @!UP0 UIMAD UR38, UR4, UR5, UR38 ;  /* 0x00000005042682a4 */ /* 0x000fe4000f8e0226 */
[----:B------:R-:W-:Y:S01]  /*6020*/  @!UP0 UIMAD UR37, UR6, UR14, UR37 ;  /* 0x0000000e062582a4 */ /* 0x000fe2000f8e0225 */
[----:B------:R-:W-:Y:S11]  /*6030*/  @!P0 BRA `(.L_x_99) ;  /* 0x00000000007c8947 */ /* 0x000ff60003800000 */
[----:B------:R-:W1:Y:S01]  /*6040*/  LDCU.64 UR8, c[0x4][0x80] ;  /* 0x01001000ff0877ac */ /* 0x000e620008000a00 */
[----:B------:R-:W-:Y:S01]  /*6050*/  MOV R2, 0x0 ;  /* 0x0000000000027802 */ /* 0x000fe20000000f00 */
[----:B------:R-:W-:Y:S02]  /*6060*/  HFMA2 R12, -RZ, RZ, 0, 5.9604644775390625e-08 ;  /* 0x00000001ff0c7431 */ /* 0x000fe400000001ff */
[----:B------:R-:W-:Y:S01]  /*6070*/  IMAD.MOV.U32 R8, RZ, RZ, 0x70 ;  /* 0x00000070ff087424 */ /* 0x000fe200078e00ff */
[----:B------:R2:W3:Y:S01]  /*6080*/  LDC.64 R14, c[0x4][R2] ;  /* 0x01000000020e7b82 */ /* 0x0004e20000000a00 */
[----:B------:R-:W4:Y:S01]  /*6090*/  LDCU.64 UR6, c[0x4][0x88] ;  /* 0x01001100ff0677ac */ /* 0x000f220008000a00 */
[----:B------:R-:W-:Y:S01]  /*60a0*/  IMAD.MOV.U32 R13, RZ, RZ, RZ ;  /* 0x000000ffff0d7224 */ /* 0x000fe200078e00ff */
[----:B------:R-:W2:Y:S01]  /*60b0*/  LDCU.64 UR4, c[0x4][0x8] ;  /* 0x01000100ff0477ac */ /* 0x000ea20008000a00 */
[----:B-1----:R-:W-:Y:S01]  /*60c0*/  MOV R5, UR9 ;  /* 0x0000000900057c02 */ /* 0x002fe20008000f00 */
[----:B------:R-:W-:Y:S01]  /*60d0*/  IMAD.U32 R4, RZ, RZ, UR8 ;  /* 0x00000008ff047e24 */ /* 0x000fe2000f8e00ff */
[----:B----4-:R-:W-:Y:S01]  /*60e0*/  MOV R7, UR7 ;  /* 0x0000000700077c02 */ /* 0x010fe20008000f00 */
[----:B------:R-:W-:Y:S01]  /*60f0*/  IMAD.U32 R6, RZ, RZ, UR6 ;  /* 0x00000006ff067e24 */ /* 0x000fe2000f8e00ff */
[----:B--2---:R-:W-:Y:S01]  /*6100*/  MOV R11, UR5 ;  /* 0x00000005000b7c02 */ /* 0x004fe20008000f00 */
[----:B------:R-:W-:Y:S02]  /*6110*/  IMAD.U32 R10, RZ, RZ, UR4 ;  /* 0x00000004ff0a7e24 */ /* 0x000fe4000f8e00ff */
[----:B------:R-:W-:Y:S07]  /*6120*/  LEPC R20, `(.L_x_100) ;  /* 0x000000001014794e */ /* 0x000fee0000000000 */
[----:B---3-5:R-:W-:Y:S05]  /*6130*/  CALL.ABS.NOINC R14 ;  /* 0x000000000e007343 */ /* 0x028fea0003c00000 */
.L_x_100:
[----:B------:R-:W1:Y:S01]  /*6140*/  LDCU.64 UR8, c[0x4][0x80] ;  /* 0x01001000ff0877ac */ /* 0x000e620008000a00 */
[----:B------:R-:W2:Y:S01]  /*6150*/  LDC.64 R2, c[0x4][R2] ;  /* 0x0100000002027b82 */ /* 0x000ea20000000a00 */
[----:B------:R-:W-:Y:S02]  /*6160*/  HFMA2 R12, -RZ, RZ, 0, 5.9604644775390625e-08 ;  /* 0x00000001ff0c7431 */ /* 0x000fe400000001ff */
[----:B------:R-:W-:Y:S02]  /*6170*/  IMAD.MOV.U32 R8, RZ, RZ, 0x70 ;  /* 0x00000070ff087424 */ /* 0x000fe400078e00ff */
[----:B------:R-:W-:Y:S01]  /*6180*/  IMAD.MOV.U32 R13, RZ, RZ, RZ ;  /* 0x000000ffff0d7224 */ /* 0x000fe200078e00ff */
[----:B------:R-:W3:Y:S01]  /*6190*/  LDCU.64 UR6, c[0x4][0x88] ;  /* 0x01001100ff0677ac */ /* 0x000ee20008000a00 */
[----:B------:R-:W4:Y:S01]  /*61a0*/  LDCU.64 UR4, c[0x4][0x8] ;  /* 0x01000100ff0477ac */ /* 0x000f220008000a00 */
[----:B-1----:R-:W-:Y:S02]  /*61b0*/  MOV R4, UR8 ;  /* 0x0000000800047c02 */ /* 0x002fe40008000f00 */
[----:B------:R-:W-:Y:S02]  /*61c0*/  MOV R5, UR9 ;  /* 0x0000000900057c02 */ /* 0x000fe40008000f00 */
[----:B---3--:R-:W-:Y:S01]  /*61d0*/  MOV R7, UR7 ;  /* 0x0000000700077c02 */ /* 0x008fe20008000f00 */
[----:B------:R-:W-:Y:S01]  /*61e0*/  IMAD.U32 R6, RZ, RZ, UR6 ;  /* 0x00000006ff067e24 */ /* 0x000fe2000f8e00ff */
[----:B----4-:R-:W-:Y:S01]  /*61f0*/  MOV R11, UR5 ;  /* 0x00000005000b7c02 */ /* 0x010fe20008000f00 */
[----:B------:R-:W-:Y:S02]  /*6200*/  IMAD.U32 R10, RZ, RZ, UR4 ;  /* 0x00000004ff0a7e24 */ /* 0x000fe4000f8e00ff */
[----:B------:R-:W-:Y:S07]  /*6210*/  LEPC R20, `(.L_x_99) ;  /* 0x000000001014794e */ /* 0x000fee0000000000 */
[----:B--2---:R-:W-:Y:S05]  /*6220*/  CALL.ABS.NOINC R2 ;  /* 0x0000000002007343 */ /* 0x004fea0003c00000 */
.L_x_99:
[----:B------:R-:W-:Y:S05]  /*6230*/  BSYNC.RECONVERGENT B6 ;  /* 0x0000000000067941 */ /* 0x000fea0003800200 */
.L_x_98:
[----:B------:R-:W-:Y:S02]  /*6240*/  R2UR UR6, R56 ;  /* 0x00000000380672ca */ /* 0x000fe400000e0000 */
[----:B------:R-:W-:Y:S02]  /*6250*/  R2UR UR5, R69 ;  /* 0x00000000450572ca */ /* 0x000fe400000e0000 */
[----:B------:R-:W-:Y:S02]  /*6260*/  R2UR UR4, R68 ;  /* 0x00000000440472ca */ /* 0x000fe400000e0000 */
[----:B------:R-:W-:Y:S02]  /*6270*/  ISETP.NE.U32.AND P4, PT, R50, RZ, PT ;  /* 0x000000ff3200720c */ /* 0x000fe40003f85070 */
[----:B------:R-:W-:Y:S02]  /*6280*/  ISETP.NE.U32.AND P2, PT, RZ, UR60, PT ;  /* 0x0000003cff007c0c */ /* 0x000fe4000bf45070 */
[----:B------:R-:W-:Y:S02]  /*6290*/  ISETP.NE.AND.EX P4, PT, R51, RZ, PT, P4 ;  /* 0x000000ff3300720c */ /* 0x000fe40003f85340 */
[----:B------:R-:W-:Y:S01]  /*62a0*/  ISETP.NE.AND.EX P2, PT, RZ, UR61, PT, P2 ;  /* 0x0000003dff007c0c */ /* 0x000fe2000bf45320 */
[----:B------:R-:W-:Y:S02]  /*62b0*/  UISETP.NE.AND UP2, UPT, UR6, URZ, UPT ;  /* 0x000000ff0600728c */ /* 0x000fe4000bf45270 */
[----:B------:R-:W-:Y:S04]  /*62c0*/  UISETP.NE.U32.AND UP0, UPT, UR5, URZ, UPT ;  /* 0x000000ff0500728c */ /* 0x000fe8000bf05070 */
[----:B------:R-:W-:Y:S01]  /*62d0*/  UISETP.NE.AND.EX UP1, UPT, UR4, URZ, UPT, UP0 ;  /* 0x000000ff0400728c */ /* 0x000fe2000bf25300 */
[----:B------:R-:W-:Y:S01]  /*62e0*/  PLOP3.LUT P1, PT, PT, PT, UP2, 0x80, 0x8 ;  /* 0x000000000008781c */ /* 0x000fe20003f2f028 */
[----:B------:R-:W-:Y:S03]  /*62f0*/  UPLOP3.LUT UP0, UPT, UPT, UPT, UPT, 0x40, 0x4 ;  /* 0x000000000004789c */ /* 0x000fe60003f0e870 */
[----:B------:R-:W-:Y:S06]  /*6300*/  @UP2 UPLOP3.LUT UP0, UPT, UPT, UPT, UP1, 0x80, 0x8 ;  /* 0x000000000008289c */ /* 0x000fec0003f0f010 */
[----:B------:R-:W-:Y:S01]  /*6310*/  PLOP3.LUT P0, PT, PT, PT, UP0, 0x80, 0x8 ;  /* 0x000000000008781c */ /* 0x000fe20003f0f008 */
[----:B------:R-:W-:Y:S01]  /*6320*/  @!UPT UIADD3 URZ, UPT, UPT, URZ, URZ, URZ ;  /* 0x000000fffffff290 */ /* 0x000fe2000fffe0ff */
[----:B------:R-:W-:Y:S11]  /*6330*/  BRA.U !UP1, `(.L_x_101) ;  /* 0x0000000109407547 */ /* 0x000ff6000b800000 */
[----:B------:R-:W-:Y:S01]  /*6340*/  UISETP.NE.U32.AND UP0, UPT, UR60, URZ, UPT ;  /* 0x000000ff3c00728c */ /* 0x000fe2000bf05070 */
[----:B------:R-:W-:Y:S01]  /*6350*/  R2UR UR6, R69 ;  /* 0x00000000450672ca */ /* 0x000fe200000e0000 */
[----:B------:R-:W1:Y:S01]  /*6360*/  LDCU.64 UR8, c[0x0][0x358] ;  /* 0x00006b00ff0877ac */ /* 0x000e620008000a00 */
[----:B------:R-:W-:Y:S02]  /*6370*/  HFMA2 R52, -RZ, RZ, 0, 5.9604644775390625e-08 ;  /* 0x00000001ff347431 */ /* 0x000fe400000001ff */
[----:B------:R-:W-:Y:S01]  /*6380*/  IMAD.MOV.U32 R0, RZ, RZ, 0x1 ;  /* 0x00000001ff007424 */ /* 0x000fe200078e00ff */
[----:B------:R-:W-:Y:S06]  /*6390*/  UISETP.NE.AND.EX UP0, UPT, UR61, URZ, UPT, UP0 ;  /* 0x000000ff3d00728c */ /* 0x000fec000bf05300 */
[----:B------:R-:W-:Y:S05]  /*63a0*/  PLOP3.LUT P3, PT, PT, PT, UP0, 0x80, 0x8 ;  /* 0x000000000008781c */ /* 0x000fea0003f6f008 */
[----:B------:R-:W2:Y:S01]  /*63b0*/  @UP0 LDCU.64 UR4, c[0x0][0x888] ;  /* 0x00011100ff0407ac */ /* 0x000ea20008000a00 */
[----:B------:R-:W-:Y:S07]  /*63c0*/  @UP0 UIMAD UR6, UR36, UR6, URZ ;  /* 0x00000006240602a4 */ /* 0x000fee000f8e02ff */
[----:B------:R-:W-:Y:S01]  /*63d0*/  @!P3 PRMT R52, R0, 0x7610, R52 ;  /* 0x000076100034b816 */ /* 0x000fe20000000034 */
[----:B--2---:R-:W-:Y:S06]  /*63e0*/  @UP0 UIMAD.WIDE UR4, UR6, 0x4, UR4 ;  /* 0x00000004060408a5 */ /* 0x004fec000f8e0204 */
[----:B------:R-:W-:Y:S02]  /*63f0*/  IMAD.U32 R2, RZ, RZ, UR4 ;  /* 0x00000004ff027e24 */ /* 0x000fe4000f8e00ff */
[----:B------:R-:W-:Y:S03]  /*6400*/  IMAD.U32 R3, RZ, RZ, UR5 ;  /* 0x00000005ff037e24 */ /* 0x000fe6000f8e00ff */
[----:B------:R-:W2:Y:S02]  /*6410*/  @!UP0 LDCU UR4, c[0x0][0x880] ;  /* 0x00011000ff0487ac */ /* 0x000ea40008000800 */
[----:B-1---5:R1:W5:Y:S02]  /*6420*/  @P3 LDG.E R27, desc[UR8][R2.64] ;  /* 0x00000008021b3981 */ /* 0x022364000c1e1900 */
[----:B-12---:R-:W-:Y:S02]  /*6430*/  @!P3 MOV R27, UR4 ;  /* 0x00000004001bbc02 */ /* 0x006fe40008000f00 */
.L_x_101:
[----:B------:R-:W-:Y:S05]  /*6440*/  @!P4 BRA `(.L_x_102) ;  /* 0x000000000024c947 */ /* 0x000fea0003800000 */
[----:B------:R-:W-:Y:S01]  /*6450*/  ISETP.NE.U32.AND P3, PT, R48, RZ, PT ;  /* 0x000000ff3000720c */ /* 0x000fe20003f65070 */
[----:B------:R-:W1:Y:S03]  /*6460*/  LDCU.64 UR4, c[0x0][0x358] ;  /* 0x00006b00ff0477ac */ /* 0x000e660008000a00 */
[----:B------:R-:W-:Y:S11]  /*6470*/  ISETP.NE.AND.EX P3, PT, R49, RZ, PT, P3 ;  /* 0x000000ff3100720c */ /* 0x000ff60003f65330 */
[----:B------:R-:W-:Y:S02]  /*6480*/  @!UPT UIADD3 URZ, UPT, UPT, URZ, URZ, URZ ;  /* 0x000000fffffff290 */ /* 0x000fe4000fffe0ff */
[----:B------:R-:W2:Y:S01]  /*6490*/  @P3 LDC.64 R2, c[0x0][0x8a8] ;  /* 0x00022a00ff023b82 */ /* 0x000ea20000000a00 */
[----:B------:R-:W-:Y:S04]  /*64a0*/  @P3 IMAD R0, R50, UR36, RZ ;  /* 0x0000002432003c24 */ /* 0x000fe8000f8e02ff */
[----:B--2---:R-:W-:Y:S05]  /*64b0*/  @P3 IMAD.WIDE R2, R0, 0x4, R2 ;  /* 0x0000000400023825 */ /* 0x004fea00078e0202 */
[----:B-1---5:R1:W5:Y:S02]  /*64c0*/  @P3 LDG.E R24, desc[UR4][R2.64] ;  /* 0x0000000402183981 */ /* 0x022364000c1e1900 */
[----:B-1----:R-:W2:Y:S02]  /*64d0*/  @!P3 LDC R24, c[0x0][0x8a0] ;  /* 0x00022800ff18bb82 */ /* 0x002ea40000000800 */
.L_x_102:
[----:B-----5:R-:W-:Y:S01]  /*64e0*/  FSETP.NEU.AND P3, PT, R27, RZ, PT ;  /* 0x000000ff1b00720b */ /* 0x020fe20003f6d000 */
[----:B------:R-:W-:Y:S01]  /*64f0*/  BSSY B1, `(.L_x_103) ;  /* 0x0000038000017945 */ /* 0x000fe20003800000 */
[----:B------:R-:W-:Y:S01]  /*6500*/  SEL R3, RZ, 0xffffffff, P2 ;  /* 0xffffffffff037807 */ /* 0x000fe20001000000 */
[----:B------:R-:W-:Y:S01]  /*6510*/  IMAD.MOV.U32 R74, RZ, RZ, 0x1 ;  /* 0x00000001ff4a7424 */ /* 0x000fe200078e00ff */
[----:B------:R-:W-:Y:S01]  /*6520*/  @P1 LOP3.LUT P2, RZ, R52, 0xff, RZ, 0xc0, !PT ;  /* 0x000000ff34ff1812 */ /* 0x000fe2000784c0ff */
[----:B------:R-:W-:Y:S01]  /*6530*/  IMAD R25, R22, 0x80, R23 ;  /* 0x0000008016197824 */ /* 0x000fe200078e0217 */
[----:B------:R-:W-:Y:S01]  /*6540*/  @P1 SEL R0, RZ, 0xffffffff, P3 ;  /* 0xffffffffff001807 */ /* 0x000fe20001800000 */
[----:B------:R-:W-:Y:S01]  /*6550*/  IMAD R60, R66, -0x10, R64 ;  /* 0xfffffff0423c7824 */ /* 0x000fe200078e0240 */
[----:B------:R-:W-:Y:S01]  /*6560*/  LEA R26, R22, UR43, 0x3 ;  /* 0x0000002b161a7c11 */ /* 0x000fe2000f8e18ff */
[----:B------:R-:W-:Y:S01]  /*6570*/  IMAD.MOV.U32 R73, RZ, RZ, RZ ;  /* 0x000000ffff497224 */ /* 0x000fe200078e00ff */
[C---:B------:R-:W-:Y:S02]  /*6580*/  @P0 SEL R0, R3.reuse, R0, !P2 ;  /* 0x0000000003000207 */ /* 0x040fe40005000000 */
[----:B------:R-:W-:Y:S02]  /*6590*/  CS2R R38, SRZ ;  /* 0x0000000000267805 */ /* 0x000fe4000001ff00 */
[----:B------:R-:W-:Y:S02]  /*65a0*/  PLOP3.LUT P2, PT, PT, PT, UP1, 0x80, 0x8 ;  /* 0x000000000008781c */ /* 0x000fe40003f4f018 */
[----:B------:R-:W-:Y:S02]  /*65b0*/  CS2R R36, SRZ ;  /* 0x0000000000247805 */ /* 0x000fe4000001ff00 */
[----:B------:R-:W-:Y:S02]  /*65c0*/  @P1 LOP3.LUT R0, R0, 0x1, RZ, 0xc0, !PT ;  /* 0x0000000100001812 */ /* 0x000fe400078ec0ff */
[----:B------:R-:W-:Y:S02]  /*65d0*/  CS2R R34, SRZ ;  /* 0x0000000000227805 */ /* 0x000fe4000001ff00 */
[----:B------:R-:W-:Y:S02]  /*65e0*/  LOP3.LUT P4, R58, R52, 0xff, RZ, 0xc0, !PT ;  /* 0x000000ff343a7812 */ /* 0x000fe4000788c0ff */
[----:B------:R-:W-:Y:S02]  /*65f0*/  CS2R R32, SRZ ;  /* 0x0000000000207805 */ /* 0x000fe4000001ff00 */
[----:B------:R-:W-:Y:S02]  /*6600*/  ISETP.NE.U32.OR P5, PT, R0, 0x1, !P1 ;  /* 0x000000010000780c */ /* 0x000fe40004fa5470 */
[----:B------:R-:W-:Y:S02]  /*6610*/  CS2R R42, SRZ ;  /* 0x00000000002a7805 */ /* 0x000fe4000001ff00 */
[----:B------:R-:W-:Y:S02]  /*6620*/  SEL R2, RZ, 0xffffffff, P3 ;  /* 0xffffffffff027807 */ /* 0x000fe40001800000 */
[----:B------:R-:W-:Y:S02]  /*6630*/  CS2R R40, SRZ ;  /* 0x0000000000287805 */ /* 0x000fe4000001ff00 */
[----:B------:R-:W-:Y:S02]  /*6640*/  P2R R72, PR, RZ, 0x20 ;  /* 0x00000020ff487803 */ /* 0x000fe40000000000 */
[----:B------:R-:W-:Y:S02]  /*6650*/  CS2R R46, SRZ ;  /* 0x00000000002e7805 */ /* 0x000fe4000001ff00 */
[----:B------:R-:W-:Y:S02]  /*6660*/  CS2R R44, SRZ ;  /* 0x00000000002c7805 */ /* 0x000fe4000001ff00 */
[----:B------:R-:W-:Y:S04]  /*6670*/  @P2 SEL R2, R3, R2, !P4 ;  /* 0x0000000203022207 */ /* 0x000fe80006000000 */
[----:B------:R-:W-:Y:S02]  /*6680*/  LOP3.LUT R2, R2, 0x1, RZ, 0xc0, !PT ;  /* 0x0000000102027812 */ /* 0x000fe400078ec0ff */
[----:B------:R-:W-:Y:S02]  /*6690*/  @P5 SHF.L.U32 R0, RZ, 0x1f, RZ ;  /* 0x0000001fff005819 */ /* 0x000fe400000006ff */
[----:B------:R-:W-:Y:S02]  /*66a0*/  ISETP.NE.U32.AND P2, PT, R2, 0x1, PT ;  /* 0x000000010200780c */ /* 0x000fe40003f45070 */
[----:B------:R1:W3:Y:S02]  /*66b0*/  @P5 SYNCS.PHASECHK.TRANS64.TRYWAIT P1, [UR43+0x60], R0 ;  /* 0x00006000ff0055a7 */ /* 0x0002e4000802112b */
[----:B------:R-:W-:Y:S02]  /*66c0*/  P2R R75, PR, RZ, 0x4 ;  /* 0x00000004ff4b7803 */ /* 0x000fe40000000000 */
[----:B-1----:R-:W-:Y:S04]  /*66d0*/  SHF.L.U32 R0, R62, 0x1f, RZ ;  /* 0x0000001f3e007819 */ /* 0x002fe800000006ff */
[----:B------:R1:W4:Y:S01]  /*66e0*/  SYNCS.PHASECHK.TRANS64.TRYWAIT P0, [R26+URZ+0xd0], R0 ;  /* 0x0000d0001a0075a7 */ /* 0x00032200080011ff */
[----:B---3--:R-:W-:Y:S01]  /*66f0*/  @P5 SEL R74, RZ, 0x1, !P1 ;  /* 0x00000001ff4a5807 */ /* 0x008fe20004800000 */
[----:B-1----:R-:W-:Y:S06]  /*6700*/  @!P5 BRA `(.L_x_104) ;  /* 0x000000000058d947 */ /* 0x002fec0003800000 */
[----:B------:R-:W-:Y:S01]  /*6710*/  IMAD.MOV.U32 R39, RZ, RZ, RZ ;  /* 0x000000ffff277224 */ /* 0x000fe200078e00ff */
[----:B------:R-:W-:Y:S01]  /*6720*/  ISETP.NE.AND P1, PT, R74, RZ, PT ;  /* 0x000000ff4a00720c */ /* 0x000fe20003f25270 */
[----:B------:R-:W-:Y:S01]  /*6730*/  BSSY B0, `(.L_x_105) ;  /* 0x000000c000007945 */ /* 0x000fe20003800000 */
[----:B------:R-:W-:Y:S02]  /*6740*/  CS2R R46, SRZ ;  /* 0x00000000002e7805 */ /* 0x000fe4000001ff00 */
[----:B------:R-:W-:Y:S02]  /*6750*/  CS2R R44, SRZ ;  /* 0x00000000002c7805 */ /* 0x000fe4000001ff00 */
[----:B------:R-:W-:Y:S02]  /*6760*/  CS2R R42, SRZ ;  /* 0x00000000002a7805 */ /* 0x000fe4000001ff00 */
[----:B------:R-:W-:Y:S02]  /*6770*/  CS2R R40, SRZ ;  /* 0x0000000000287805 */ /* 0x000fe4000001ff00 */
[----:B------:R-:W-:Y:S02]  /*6780*/  CS2R R34, SRZ ;  /* 0x0000000000227805 */ /* 0x000fe4000001ff00 */
[----:B------:R-:W-:Y:S02]  /*6790*/  CS2R R32, SRZ ;  /* 0x0000000000207805 */ /* 0x000fe4000001ff00 */
[----:B------:R-:W-:Y:S01]  /*67a0*/  CS2R R36, SRZ ;  /* 0x0000000000247805 */ /* 0x000fe2000001ff00 */
[----:B------:R-:W-:Y:S06]  /*67b0*/  @P1 BRA `(.L_x_106) ;  /* 0x00000000000c1947 */ /* 0x000fec0003800000 */
[----:B------:R-:W-:Y:S04]  /*67c0*/  SHF.L.U32 R3, RZ, 0x1f, RZ ;  /* 0x0000001fff037819 */ /* 0x000fe800000006ff */
[----:B------:R-:W1:Y:S02]  /*67d0*/  SYNCS.PHASECHK.TRANS64.TRYWAIT P1, [UR43+0x60], R3 ;  /* 0x00006003ff0075a7 */ /* 0x000e64000802112b */
[----:B-1----:R-:W-:Y:S05]  /*67e0*/  @!P1 BRA `(.L_x_107) ;  /* 0x0000005800b09947 */ /* 0x002fea0003800000 */
.L_x_106:
[----:B------:R-:W-:Y:S05]  /*67f0*/  BSYNC B0 ;  /* 0x0000000000007941 */ /* 0x000fea0003800000 */
.L_x_105:
[----:B------:R-:W-:Y:S01]  /*6800*/  ISETP.NE.AND P1, PT, R75, RZ, PT ;  /* 0x000000ff4b00720c */ /* 0x000fe20003f25270 */
[----:B------:R-:W-:Y:S11]  /*6810*/  HFMA2 R73, -RZ, RZ, 0, 5.9604644775390625e-08 ;  /* 0x00000001ff497431 */ /* 0x000ff600000001ff */
[----:B------:R-:W-:Y:S01]  /*6820*/  @!UPT UIADD3 URZ, UPT, UPT, URZ, URZ, URZ ;  /* 0x000000fffffff290 */ /* 0x000fe2000fffe0ff */
[----:B------:R3:W1:Y:S04]  /*6830*/  @P1 LDS.128 R44, [R65] ;  /* 0x00000000412c1984 */ /* 0x0006680000000c00 */
[----:B------:R3:W1:Y:S04]  /*6840*/  @P1 LDS.128 R40, [R64+0x10] ;  /* 0x0000100040281984 */ /* 0x0006680000000c00 */
[----:B------:R3:W1:Y:S04]  /*6850*/  @P1 LDS.128 R32, [R63+0x20] ;  /* 0x000020003f201984 */ /* 0x0006680000000c00 */
[----:B------:R3:W1:Y:S02]  /*6860*/  @P1 LDS.128 R36, [R60+0x30] ;  /* 0x000030003c241984 */ /* 0x0006640000000c00 */
.L_x_104:
[----:B------:R-:W-:Y:S05]  /*6870*/  BSYNC B1 ;  /* 0x0000000000017941 */ /* 0x000fea0003800000 */
.L_x_103:
[----:B-1----:R-:W-:Y:S04]  /*6880*/  SHF.R.U32.HI R2, RZ, 0x15, R25 ;  /* 0x00000015ff027819 */ /* 0x002fe80000011619 */
[----:B------:R-:W-:Y:S01]  /*6890*/  LOP3.LUT P1, RZ, R2, 0x3, R53, 0x48, !PT ;  /* 0x0000000302ff7812 */ /* 0x000fe20007824835 */
[----:B------:R-:W-:Y:S01]  /*68a0*/  @!UPT UIADD3 URZ, UPT, UPT, URZ, URZ, URZ ;  /* 0x000000fffffff290 */ /* 0x000fe2000fffe0ff */
[----:B----4-:R-:W-:Y:S11]  /*68b0*/  @P0 BRA `(.L_x_108) ;  /* 0x0000000000080947 */ /* 0x010ff60003800000 */
[----:B------:R-:W1:Y:S02]  /*68c0*/  SYNCS.PHASECHK.TRANS64.TRYWAIT P0, [R26+URZ+0xd0], R0 ;  /* 0x0000d0001a0075a7 */ /* 0x000e6400080011ff */
[----:B-1----:R-:W-:Y:S05]  /*68d0*/  @!P0 BRA `(.L_x_109) ;  /* 0x00000058008c8947 */ /* 0x002fea0003800000 */
.L_x_108:
[----:B------:R-:W-:Y:S05]  /*68e0*/  @!P1 BRA `(.L_x_110) ;  /* 0x0000000000409947 */ /* 0x000fea0003800000 */
[----:B------:R-:W4:Y:S01]  /*68f0*/  LDCU.64 UR8, c[0x4][0x70] ;  /* 0x01000e00ff0877ac */ /* 0x000f220008000a00 */
[----:B------:R-:W-:Y:S01]  /*6900*/  MOV R3, 0x0 ;  /* 0x0000000000037802 */ /* 0x000fe20000000f00 */
[----:B------:R-:W-:Y:S02]  /*6910*/  HFMA2 R12, -RZ, RZ, 0, 5.9604644775390625e-08 ;  /* 0x00000001ff0c7431 */ /* 0x000fe400000001ff */
[----:B------:R-:W-:Y:S02]  /*6920*/  IMAD.MOV.U32 R8, RZ, RZ, 0x192 ;  /* 0x00000192ff087424 */ /* 0x000fe400078e00ff */
[----:B------:R-:W-:Y:S01]  /*6930*/  IMAD.MOV.U32 R13, RZ, RZ, RZ ;  /* 0x000000ffff0d7224 */ /* 0x000fe200078e00ff */
[----:B------:R-:W5:Y:S01]  /*6940*/  LDCU.64 UR6, c[0x4][0x78] ;  /* 0x01000f00ff0677ac */ /* 0x000f620008000a00 */
[----:B------:R-:W1:Y:S01]  /*6950*/  LDC.64 R2, c[0x4][R3] ;  /* 0x0100000003027b82 */ /* 0x000e620000000a00 */
[----:B------:R-:W2:Y:S01]  /*6960*/  LDCU.64 UR4, c[0x4][0x10] ;  /* 0x01000200ff0477ac */ /* 0x000ea20008000a00 */
[----:B----4-:R-:W-:Y:S01]  /*6970*/  MOV R5, UR9 ;  /* 0x0000000900057c02 */ /* 0x010fe20008000f00 */
[----:B------:R-:W-:Y:S01]  /*6980*/  IMAD.U32 R4, RZ, RZ, UR8 ;  /* 0x00000008ff047e24 */ /* 0x000fe2000f8e00ff */
[----:B-----5:R-:W-:Y:S01]  /*6990*/  MOV R7, UR7 ;  /* 0x0000000700077c02 */ /* 0x020fe20008000f00 */
[----:B------:R-:W-:Y:S01]  /*69a0*/  IMAD.U32 R6, RZ, RZ, UR6 ;  /* 0x00000006ff067e24 */ /* 0x000fe2000f8e00ff */
[----:B--2---:R-:W-:Y:S01]  /*69b0*/  MOV R11, UR5 ;  /* 0x00000005000b7c02 */ /* 0x004fe20008000f00 */
[----:B------:R-:W-:Y:S02]  /*69c0*/  IMAD.U32 R10, RZ, RZ, UR4 ;  /* 0x00000004ff0a7e24 */ /* 0x000fe4000f8e00ff */
[----:B------:R-:W-:Y:S07]  /*69d0*/  LEPC R20, `(.L_x_110) ;  /* 0x000000001014794e */ /* 0x000fee0000000000 */
[----:B-1-3--:R-:W-:Y:S05]  /*69e0*/  CALL.ABS.NOINC R2 ;  /* 0x0000000002007343 */ /* 0x00afea0003c00000 */
.L_x_110:
[----:B------:R-:W-:Y:S01]  /*69f0*/  LOP3.LUT R20, R44, 0xffffe000, RZ, 0xc0, !PT ;  /* 0xffffe0002c147812 */ /* 0x000fe200078ec0ff */
[----:B------:R-:W-:Y:S05]  /*6a00*/  WARPSYNC.ALL ;  /* 0x0000000000007948 */ /* 0x000fea0003800000 */
[----:B------:R-:W-:Y:S01]  /*6a10*/  R2UR UR4, R25 ;  /* 0x00000000190472ca */ /* 0x000fe200000e0000 */
[----:B------:R-:W-:Y:S01]  /*6a20*/  BSSY.RECONVERGENT B0, `(.L_x_111) ;  /* 0x0000058000007945 */ /* 0x000fe20003800200 */
[----:B------:R-:W-:Y:S11]  /*6a30*/  ISETP.NE.AND P0, PT, R67, RZ, PT ;  /* 0x000000ff4300720c */ /* 0x000ff60003f05270 */
[----:B------:R-:W1:Y:S02]  /*6a40*/  LDTM.x16 R4, tmem[UR4] ;  /* 0x00000004000479ee */ /* 0x000e640008240000 */
[C---:B-12---:R-:W-:Y:S01]  /*6a50*/  FMUL R0, R24.reuse, R4 ;  /* 0x0000000418007220 */ /* 0x046fe20000400000 */
[C---:B------:R-:W-:Y:S01]  /*6a60*/  FMUL R2, R24.reuse, R5 ;  /* 0x0000000518027220 */ /* 0x040fe20000400000 */
[C---:B------:R-:W-:Y:S01]  /*6a70*/  FMUL R4, R24.reuse, R8 ;  /* 0x0000000818047220 */ /* 0x040fe20000400000 */
[C---:B------:R-:W-:Y:S01]  /*6a80*/  FMUL R5, R24.reuse, R9 ;  /* 0x0000000918057220 */ /* 0x040fe20000400000 */
[C---:B------:R-:W-:Y:S01]  /*6a90*/  FMUL R8, R24.reuse, R12 ;  /* 0x0000000c18087220 */ /* 0x040fe20000400000 */
[C---:B------:R-:W-:Y:S01]  /*6aa0*/  FMUL R9, R24.reuse, R13 ;  /* 0x0000000d18097220 */ /* 0x040fe20000400000 */
[C---:B------:R-:W-:Y:S01]  /*6ab0*/  FMUL R12, R24.reuse, R16 ;  /* 0x00000010180c7220 */ /* 0x040fe20000400000 */
[----:B------:R-:W-:Y:S01]  /*6ac0*/  LOP3.LUT R16, R45, 0xffffe000, RZ, 0xc0, !PT ;  /* 0xffffe0002d107812 */ /* 0x000fe200078ec0ff */
[----:B------:R-:W-:Y:S01]  /*6ad0*/  FMUL R13, R24, R17 ;  /* 0x00000011180d7220 */ /* 0x000fe20000400000 */
[----:B------:R-:W-:Y:S01]  /*6ae0*/  LOP3.LUT R17, R46, 0xffffe000, RZ, 0xc0, !PT ;  /* 0xffffe0002e117812 */ /* 0x000fe200078ec0ff */
[----:B------:R-:W-:Y:S01]  /*6af0*/  FFMA R28, R27, R20, R0 ;  /* 0x000000141b1c7223 */ /* 0x000fe20000000000 */
[----:B------:R-:W-:Y:S01]  /*6b00*/  LOP3.LUT R0, R47, 0xffffe000, RZ, 0xc0, !PT ;  /* 0xffffe0002f007812 */ /* 0x000fe200078ec0ff */
[C---:B------:R-:W-:Y:S01]  /*6b10*/  FMUL R3, R24.reuse, R6 ;  /* 0x0000000618037220 */ /* 0x040fe20000400000 */
[C---:B------:R-:W-:Y:S01]  /*6b20*/  FMUL R6, R24.reuse, R10 ;  /* 0x0000000a18067220 */ /* 0x040fe20000400000 */
[C---:B------:R-:W-:Y:S01]  /*6b30*/  FMUL R7, R24.reuse, R7 ;  /* 0x0000000718077220 */ /* 0x040fe20000400000 */
[----:B------:R-:W-:Y:S01]  /*6b40*/  F2FP.TF32.F32.PACK_B R28, R28 ;  /* 0x0000001cff1c723e */ /* 0x000fe200024050ff */
[C---:B------:R-:W-:Y:S01]  /*6b50*/  FMUL R10, R24.reuse, R14 ;  /* 0x0000000e180a7220 */ /* 0x040fe20000400000 */
[----:B------:R-:W-:Y:S01]  /*6b60*/  FMUL R14, R24, R18 ;  /* 0x00000012180e7220 */ /* 0x000fe20000400000 */
[----:B------:R-:W-:Y:S01]  /*6b70*/  LOP3.LUT R18, R40, 0xffffe000, RZ, 0xc0, !PT ;  /* 0xffffe00028127812 */ /* 0x000fe200078ec0ff */
[----:B------:R-:W-:Y:S01]  /*6b80*/  FFMA R29, R27, R16, R2 ;  /* 0x000000101b1d7223 */ /* 0x000fe20000000002 */
[----:B------:R-:W-:Y:S01]  /*6b90*/  LOP3.LUT R2, R41, 0xffffe000, RZ, 0xc0, !PT ;  /* 0xffffe00029027812 */ /* 0x000fe200078ec0ff */
[----:B------:R-:W-:Y:S01]  /*6ba0*/  FFMA R30, R27, R17, R3 ;  /* 0x000000111b1e7223 */ /* 0x000fe20000000003 */
[----:B------:R-:W-:Y:S01]  /*6bb0*/  LOP3.LUT R3, R43, 0xffffe000, RZ, 0xc0, !PT ;  /* 0xffffe0002b037812 */ /* 0x000fe200078ec0ff */
[C---:B------:R-:W-:Y:S01]  /*6bc0*/  FFMA R31, R27.reuse, R0, R7 ;  /* 0x000000001b1f7223 */ /* 0x040fe20000000007 */
[----:B------:R-:W-:Y:S01]  /*6bd0*/  LOP3.LUT R0, R42, 0xffffe000, RZ, 0xc0, !PT ;  /* 0xffffe0002a007812 */ /* 0x000fe200078ec0ff */
[C---:B------:R-:W-:Y:S01]  /*6be0*/  FFMA R4, R27.reuse, R18, R4 ;  /* 0x000000121b047223 */ /* 0x040fe20000000004 */
[----:B------:R-:W-:Y:S01]  /*6bf0*/  F2FP.TF32.F32.PACK_B R29, R29 ;  /* 0x0000001dff1d723e */ /* 0x000fe200024050ff */
[C---:B------:R-:W-:Y:S01]  /*6c00*/  FFMA R5, R27.reuse, R2, R5 ;  /* 0x000000021b057223 */ /* 0x040fe20000000005 */
[----:B------:R-:W-:Y:S01]  /*6c10*/  FMUL R11, R24, R11 ;  /* 0x0000000b180b7220 */ /* 0x000fe20000400000 */
[----:B------:R-:W-:Y:S01]  /*6c20*/  F2FP.TF32.F32.PACK_B R30, R30 ;  /* 0x0000001eff1e723e */ /* 0x000fe200024050ff */
[C---:B------:R-:W-:Y:S01]  /*6c30*/  FFMA R6, R27.reuse, R0, R6 ;  /* 0x000000001b067223 */ /* 0x040fe20000000006 */
[----:B------:R-:W-:Y:S01]  /*6c40*/  F2FP.TF32.F32.PACK_B R31, R31 ;  /* 0x0000001fff1f723e */ /* 0x000fe200024050ff */
[----:B------:R-:W-:Y:S01]  /*6c50*/  FFMA R7, R27, R3, R11 ;  /* 0x000000031b077223 */ /* 0x000fe2000000000b */
[----:B------:R-:W-:Y:S01]  /*6c60*/  LOP3.LUT R2, R32, 0xffffe000, RZ, 0xc0, !PT ;  /* 0xffffe00020027812 */ /* 0x000fe200078ec0ff */
[----:B------:R-:W-:Y:S01]  /*6c70*/  FMUL R15, R24, R15 ;  /* 0x0000000f180f7220 */ /* 0x000fe20000400000 */
[----:B------:R-:W-:Y:S01]  /*6c80*/  LOP3.LUT R16, R33, 0xffffe000, RZ, 0xc0, !PT ;  /* 0xffffe00021107812 */ /* 0x000fe200078ec0ff */
[----:B------:R1:W-:Y:S01]  /*6c90*/  STS.128 [R65], R28 ;  /* 0x0000001c41007388 */ /* 0x0003e20000000c00 */
[----:B------:R-:W-:Y:S01]  /*6ca0*/  LOP3.LUT R0, R34, 0xffffe000, RZ, 0xc0, !PT ;  /* 0xffffe00022007812 */ /* 0x000fe200078ec0ff */
[----:B------:R-:W-:Y:S01]  /*6cb0*/  FFMA R8, R27, R2, R8 ;  /* 0x000000021b087223 */ /* 0x000fe20000000008 */
[----:B------:R-:W-:Y:S01]  /*6cc0*/  LOP3.LUT R2, R35, 0xffffe000, RZ, 0xc0, !PT ;  /* 0xffffe00023027812 */ /* 0x000fe200078ec0ff */
[C---:B------:R-:W-:Y:S01]  /*6cd0*/  FFMA R9, R27.reuse, R16, R9 ;  /* 0x000000101b097223 */ /* 0x040fe20000000009 */
[----:B------:R-:W-:Y:S01]  /*6ce0*/  F2FP.TF32.F32.PACK_B R4, R4 ;  /* 0x00000004ff04723e */ /* 0x000fe200024050ff */
[C---:B------:R-:W-:Y:S01]  /*6cf0*/  FFMA R10, R27.reuse, R0, R10 ;  /* 0x000000001b0a7223 */ /* 0x040fe2000000000a */
[----:B------:R-:W-:Y:S01]  /*6d00*/  F2FP.TF32.F32.PACK_B R5, R5 ;  /* 0x00000005ff05723e */ /* 0x000fe200024050ff */
[----:B------:R-:W-:Y:S01]  /*6d10*/  FFMA R11, R27, R2, R15 ;  /* 0x000000021b0b7223 */ /* 0x000fe2000000000f */
[----:B------:R-:W-:Y:S01]  /*6d20*/  F2FP.TF32.F32.PACK_B R6, R6 ;  /* 0x00000006ff06723e */ /* 0x000fe200024050ff */
[----:B------:R-:W-:Y:S01]  /*6d30*/  FMUL R19, R24, R19 ;  /* 0x0000001318137220 */ /* 0x000fe20000400000 */
[----:B------:R-:W-:Y:S02]  /*6d40*/  F2FP.TF32.F32.PACK_B R7, R7 ;  /* 0x00000007ff07723e */ /* 0x000fe400024050ff */
[----:B------:R-:W-:Y:S02]  /*6d50*/  LOP3.LUT R3, R36, 0xffffe000, RZ, 0xc0, !PT ;  /* 0xffffe00024037812 */ /* 0x000fe400078ec0ff */
[----:B------:R-:W-:Y:S01]  /*6d60*/  LOP3.LUT R0, R37, 0xffffe000, RZ, 0xc0, !PT ;  /* 0xffffe00025007812 */ /* 0x000fe200078ec0ff */
[----:B------:R1:W-:Y:S01]  /*6d70*/  STS.128 [R64+0x10], R4 ;  /* 0x0000100440007388 */ /* 0x0003e20000000c00 */
        /* <DEDUP_REMOVED lines=8> */
[----:B------:R-:W-:Y:S02]  /*6e00*/  F2FP.TF32.F32.PACK_B R10, R10 ;  /* 0x0000000aff0a723e */ /* 0x000fe400024050ff */
[----:B------:R-:W-:Y:S02]  /*6e10*/  F2FP.TF32.F32.PACK_B R11, R11 ;  /* 0x0000000bff0b723e */ /* 0x000fe400024050ff */
[----:B------:R-:W-:Y:S02]  /*6e20*/  F2FP.TF32.F32.PACK_B R12, R12 ;  /* 0x0000000cff0c723e */ /* 0x000fe400024050ff */
[----:B------:R-:W-:Y:S01]  /*6e30*/  F2FP.TF32.F32.PACK_B R13, R13 ;  /* 0x0000000dff0d723e */ /* 0x000fe200024050ff */
[----:B------:R1:W-:Y:S01]  /*6e40*/  STS.128 [R63+0x20], R8 ;  /* 0x000020083f007388 */ /* 0x0003e20000000c00 */
[----:B------:R-:W-:Y:S02]  /*6e50*/  F2FP.TF32.F32.PACK_B R14, R14 ;  /* 0x0000000eff0e723e */ /* 0x000fe400024050ff */
[----:B------:R-:W-:Y:S05]  /*6e60*/  F2FP.TF32.F32.PACK_B R15, R15 ;  /* 0x0000000fff0f723e */ /* 0x000fea00024050ff */
[----:B------:R1:W-:Y:S01]  /*6e70*/  STS.128 [R60+0x30], R12 ;  /* 0x0000300c3c007388 */ /* 0x0003e20000000c00 */
[----:B------:R-:W-:Y:S01]  /*6e80*/  @!PT LDS RZ, [RZ] ;  /* 0x00000000fffff984 */ /* 0x000fe20000000800 */
[----:B------:R-:W-:Y:S01]  /*6e90*/  @!PT LDS RZ, [RZ] ;  /* 0x00000000fffff984 */ /* 0x000fe20000000800 */
[----:B------:R-:W-:Y:S01]  /*6ea0*/  @!PT LDS RZ, [RZ] ;  /* 0x00000000fffff984 */ /* 0x000fe20000000800 */
[----:B------:R-:W-:Y:S01]  /*6eb0*/  @!PT LDS RZ, [RZ] ;  /* 0x00000000fffff984 */ /* 0x000fe20000000800 */
[----:B------:R2:W-:Y:S07]  /*6ec0*/  MEMBAR.ALL.CTA ;  /* 0x0000000000007992 */ /* 0x0005ee0000008000 */
[----:B--2---:R-:W2:Y:S02]  /*6ed0*/  FENCE.VIEW.ASYNC.S ;  /* 0x00000000000073c6 */ /* 0x004ea40000000000 */
[----:B--2---:R-:W-:Y:S06]  /*6ee0*/  BAR.SYNC.DEFER_BLOCKING 0x1, 0x80 ;  /* 0x0042000000007b1d */ /* 0x004fec0000010000 */
[----:B------:R-:W-:Y:S05]  /*6ef0*/  @P0 BRA `(.L_x_112) ;  /* 0x0000000000280947 */ /* 0x000fea0003800000 */
[----:B------:R-:W-:Y:S01]  /*6f00*/  UIADD3 UR4, UPT, UPT, UR43, 0x200, URZ ;  /* 0x000002002b047890 */ /* 0x000fe2000fffe0ff */
[----:B------:R-:W-:Y:S05]  /*6f10*/  UMOV UR51, UR36 ;  /* 0x0000002400337c82 */ /* 0x000fea0008000000 */
[----:B------:R-:W-:Y:S01]  /*6f20*/  MOV R57, UR4 ;  /* 0x0000000400397c02 */ /* 0x000fe20008000f00 */
[----:B------:R-:W-:Y:S03]  /*6f30*/  UIADD3 UR4, UP0, UPT, UR54, 0x680, URZ ;  /* 0x0000068036047890 */ /* 0x000fe6000ff1e0ff */
[----:B------:R-:W-:Y:S01]  /*6f40*/  R2UR UR48, R57 ;  /* 0x00000000393072ca */ /* 0x000fe200000e0000 */
[----:B------:R-:W-:Y:S11]  /*6f50*/  UIADD3.X UR5, UPT, UPT, URZ, UR55, URZ, UP0, !UPT ;  /* 0x00000037ff057290 */ /* 0x000ff600087fe4ff */
[----:B------:R-:W-:Y:S01]  /*6f60*/  @!UPT UIADD3 URZ, UPT, UPT, URZ, URZ, URZ ;  /* 0x000000fffffff290 */ /* 0x000fe2000fffe0ff */
[----:B------:R2:W-:Y:S01]  /*6f70*/  UTMASTG.3D [UR48], [UR4] ;  /* 0x00000030040073b5 */ /* 0x0005e20008010000 */
[----:B------:R0:W-:Y:S01]  /*6f80*/  UTMACMDFLUSH ;  /* 0x00000000000079b7 */ /* 0x0001e20000000000 */
[----:B--2---:R-:W-:Y:S04]  /*6f90*/  DEPBAR.LE SB0, 0x1 ;  /* 0x000080400000791a */ /* 0x004fe80000000000 */
.L_x_112:
[----:B------:R-:W-:Y:S05]  /*6fa0*/  BSYNC.RECONVERGENT B0 ;  /* 0x0000000000007941 */ /* 0x000fea0003800200 */
.L_x_111:
[----:B------:R-:W-:Y:S01]  /*6fb0*/  BAR.SYNC.DEFER_BLOCKING 0x1, 0x80 ;  /* 0x0042000000007b1d */ /* 0x000fe20000010000 */
[----:B------:R-:W-:Y:S01]  /*6fc0*/  ISETP.NE.AND P1, PT, R72, RZ, PT ;  /* 0x000000ff4800720c */ /* 0x000fe20003f25270 */
[----:B------:R-:W-:Y:S01]  /*6fd0*/  UISETP.NE.AND UP0, UPT, UR53, URZ, UPT ;  /* 0x000000ff3500728c */ /* 0x000fe2000bf05270 */
[----:B------:R-:W-:Y:S11]  /*6fe0*/  LEA R2, R73, UR43, 0x3 ;  /* 0x0000002b49027c11 */ /* 0x000ff6000f8e18ff */
[----:B------:R-:W-:Y:S01]  /*6ff0*/  @P1 SHF.L.U32 R3, RZ, 0x1f, RZ ;  /* 0x0000001fff031819 */ /* 0x000fe200000006ff */
[----:B------:R-:W-:Y:S06]  /*7000*/  BRA.U !UP0, `(.L_x_113) ;  /* 0x0000000108247547 */ /* 0x000fec000b800000 */
[----:B-1----:R-:W-:Y:S01]  /*7010*/  IMAD.U32 R4, RZ, RZ, UR47 ;  /* 0x0000002fff047e24 */ /* 0x002fe2000f8e00ff */
[----:B------:R-:W-:Y:S01]  /*7020*/  MOV R0, UR52 ;  /* 0x0000003400007c02 */ /* 0x000fe20008000f00 */
[----:B------:R-:W-:Y:S03]  /*7030*/  UIADD3 UR4, UPT, UPT, UR47, 0x1, URZ ;  /* 0x000000012f047890 */ /* 0x000fe6000fffe0ff */
[----:B------:R-:W-:Y:S01]  /*7040*/  @P1 LEA R4, R4, UR43, 0x3 ;  /* 0x0000002b04041c11 */ /* 0x000fe2000f8e18ff */
[----:B------:R-:W-:Y:S04]  /*7050*/  UISETP.NE.AND UP0, UPT, UR4, 0x4, UPT ;  /* 0x000000040400788c */ /* 0x000fe8000bf05270 */
[----:B------:R-:W-:Y:S01]  /*7060*/  @P1 VIADD R4, R4, 0x80 ;  /* 0x0000008004041836 */ /* 0x000fe20000000000 */
[----:B------:R-:W-:Y:S04]  /*7070*/  USEL UR47, UR4, URZ, UP0 ;  /* 0x000000ff042f7287 */ /* 0x000fe80008000000 */
[----:B------:R-:W-:Y:S04]  /*7080*/  @P1 PRMT R0, R0, 0x654, R4 ;  /* 0x0000065400001816 */ /* 0x000fe80000000004 */
[----:B------:R2:W-:Y:S04]  /*7090*/  @P1 SYNCS.ARRIVE.TRANS64.RED.A1T0 RZ, [R0+URZ], RZ ;  /* 0x000000ff00ff19a7 */ /* 0x0005e800081004ff */
.L_x_113:
[----:B------:R-:W4:Y:S01]  /*70a0*/  @P1 SYNCS.PHASECHK.TRANS64.TRYWAIT P0, [R2+URZ+0x60], R3 ;  /* 0x00006003020015a7 */ /* 0x000f2200080011ff */
[----:B------:R-:W-:Y:S01]  /*70b0*/  BSSY B1, `(.L_x_114) ;  /* 0x0000016000017945 */ /* 0x000fe20003800000 */
[----:B----4-:R-:W-:Y:S03]  /*70c0*/  @P1 SEL R74, RZ, 0x1, !P0 ;  /* 0x00000001ff4a1807 */ /* 0x010fe60004000000 */
[----:B------:R-:W-:Y:S05]  /*70d0*/  @!P1 BRA `(.L_x_115) ;  /* 0x00000000004c9947 */ /* 0x000fea0003800000 */
[----:B------:R-:W-:Y:S01]  /*70e0*/  ISETP.NE.AND P0, PT, R74, RZ, PT ;  /* 0x000000ff4a00720c */ /* 0x000fe20003f05270 */
[----:B------:R-:W-:Y:S01]  /*70f0*/  BSSY B0, `(.L_x_116) ;  /* 0x000000b000007945 */ /* 0x000fe20003800000 */
[----:B------:R-:W-:Y:S11]  /*7100*/  ISETP.NE.AND P1, PT, R75, RZ, PT ;  /* 0x000000ff4b00720c */ /* 0x000ff60003f25270 */
[----:B------:R-:W-:Y:S02]  /*7110*/  @!UPT UIADD3 URZ, UPT, UPT, URZ, URZ, URZ ;  /* 0x000000fffffff290 */ /* 0x000fe4000fffe0ff */
[C---:B-1----:R-:W-:Y:S01]  /*7120*/  @P1 IMAD R6, R73.reuse, 0x2000, R65 ;  /* 0x0000200049061824 */ /* 0x042fe200078e0241 */
[C---:B------:R-:W-:Y:S01]  /*7130*/  @P1 LEA R4, R73.reuse, R63, 0xd ;  /* 0x0000003f49041211 */ /* 0x040fe200078e68ff */
[C---:B------:R-:W-:Y:S02]  /*7140*/  @P1 IMAD R5, R73.reuse, 0x2000, R64 ;  /* 0x0000200049051824 */ /* 0x040fe400078e0240 */
[----:B------:R-:W-:Y:S01]  /*7150*/  @P1 IMAD R3, R73, 0x2000, R60 ;  /* 0x0000200049031824 */ /* 0x000fe200078e023c */
[----:B------:R-:W-:Y:S06]  /*7160*/  @P0 BRA `(.L_x_117) ;  /* 0x00000000000c0947 */ /* 0x000fec0003800000 */
[----:B--2---:R-:W-:Y:S04]  /*7170*/  SHF.L.U32 R0, RZ, 0x1f, RZ ;  /* 0x0000001fff007819 */ /* 0x004fe800000006ff */
[----:B------:R-:W1:Y:S02]  /*7180*/  SYNCS.PHASECHK.TRANS64.TRYWAIT P0, [R2+URZ+0x60], R0 ;  /* 0x00006000020075a7 */ /* 0x000e6400080011ff */
[----:B-1----:R-:W-:Y:S05]  /*7190*/  @!P0 BRA `(.L_x_118) ;  /* 0x0000005000708947 */ /* 0x002fea0003800000 */
.L_x_117:
[----:B------:R-:W-:Y:S05]  /*71a0*/  BSYNC B0 ;  /* 0x0000000000007941 */ /* 0x000fea0003800000 */
.L_x_116:
[----:B------:R-:W-:Y:S02]  /*71b0*/  ISETP.NE.AND P0, PT, R75, RZ, PT ;  /* 0x000000ff4b00720c */ /* 0x000fe40003f05270 */
[----:B------:R-:W-:Y:S11]  /*71c0*/  IADD3 R73, PT, PT, R73, 0x1, RZ ;  /* 0x0000000149497810 */ /* 0x000ff60007ffe0ff */
[----:B------:R4:W1:Y:S04]  /*71d0*/  @P0 LDS.128 R44, [R6] ;  /* 0x00000000062c0984 */ /* 0x0008680000000c00 */
[----:B------:R4:W1:Y:S04]  /*71e0*/  @P0 LDS.128 R40, [R5+0x10] ;  /* 0x0000100005280984 */ /* 0x0008680000000c00 */
[----:B------:R4:W1:Y:S04]  /*71f0*/  @P0 LDS.128 R32, [R4+0x20] ;  /* 0x0000200004200984 */ /* 0x0008680000000c00 */
[----:B------:R4:W1:Y:S02]  /*7200*/  @P0 LDS.128 R36, [R3+0x30] ;  /* 0x0000300003240984 */ /* 0x0008640000000c00 */
.L_x_115:
[----:B------:R-:W-:Y:S05]  /*7210*/  BSYNC B1 ;  /* 0x0000000000017941 */ /* 0x000fea0003800000 */
.L_x_114:
[----:B-12---:R-:W-:Y:S05]  /*7220*/  VIADD R0, R25, 0x10 ;  /* 0x0000001019007836 */ /* 0x006fea0000000000 */
[----:B------:R-:W-:Y:S04]  /*7230*/  SHF.R.U32.HI R0, RZ, 0x15, R0 ;  /* 0x00000015ff007819 */ /* 0x000fe80000011600 */
[----:B------:R-:W-:Y:S11]  /*7240*/  LOP3.LUT P0, RZ, R0, 0x3, R53, 0x48, !PT ;  /* 0x0000000300ff7812 */ /* 0x000ff60007804835 */
[----:B------:R-:W-:Y:S02]  /*7250*/  @!UPT UIADD3 URZ, UPT, UPT, URZ, URZ, URZ ;  /* 0x000000fffffff290 */ /* 0x000fe4000fffe0ff */
[----:B------:R-:W-:Y:S05]  /*7260*/  @!P0 BRA `(.L_x_119) ;  /* 0x0000000000408947 */ /* 0x000fea0003800000 */
[----:B------:R-:W1:Y:S01]  /*7270*/  LDCU.64 UR8, c[0x4][0x70] ;  /* 0x01000e00ff0877ac */ /* 0x000e620008000a00 */
[----:B----4-:R-:W-:Y:S01]  /*7280*/  MOV R3, 0x0 ;  /* 0x0000000000037802 */ /* 0x010fe20000000f00 */
[----:B------:R-:W-:Y:S02]  /*7290*/  HFMA2 R12, -RZ, RZ, 0, 5.9604644775390625e-08 ;  /* 0x00000001ff0c7431 */ /* 0x000fe400000001ff */
[----:B------:R-:W-:Y:S02]  /*72a0*/  IMAD.MOV.U32 R8, RZ, RZ, 0x192 ;  /* 0x00000192ff087424 */ /* 0x000fe400078e00ff */
[----:B------:R-:W-:Y:S01]  /*72b0*/  IMAD.MOV.U32 R13, RZ, RZ, RZ ;  /* 0x000000ffff0d7224 */ /* 0x000fe200078e00ff */
[----:B------:R-:W2:Y:S01]  /*72c0*/  LDCU.64 UR6, c[0x4][0x78] ;  /* 0x01000f00ff0677ac */ /* 0x000ea20008000a00 */
[----:B------:R-:W4:Y:S01]  /*72d0*/  LDC.64 R2, c[0x4][R3] ;  /* 0x0100000003027b82 */ /* 0x000f220000000a00 */
[----:B------:R-:W5:Y:S01]  /*72e0*/  LDCU.64 UR4, c[0x4][0x10] ;  /* 0x01000200ff0477ac */ /* 0x000f620008000a00 */
[----:B-1----:R-:W-:Y:S01]  /*72f0*/  MOV R5, UR9 ;  /* 0x0000000900057c02 */ /* 0x002fe20008000f00 */
[----:B------:R-:W-:Y:S01]  /*7300*/  IMAD.U32 R4, RZ, RZ, UR8 ;  /* 0x00000008ff047e24 */ /* 0x000fe2000f8e00ff */
[----:B--2---:R-:W-:Y:S01]  /*7310*/  MOV R7, UR7 ;  /* 0x0000000700077c02 */ /* 0x004fe20008000f00 */
[----:B------:R-:W-:Y:S01]  /*7320*/  IMAD.U32 R6, RZ, RZ, UR6 ;  /* 0x00000006ff067e24 */ /* 0x000fe2000f8e00ff */
[----:B-----5:R-:W-:Y:S01]  /*7330*/  MOV R11, UR5 ;  /* 0x00000005000b7c02 */ /* 0x020fe20008000f00 */
[----:B------:R-:W-:Y:S02]  /*7340*/  IMAD.U32 R10, RZ, RZ, UR4 ;  /* 0x00000004ff0a7e24 */ /* 0x000fe4000f8e00ff */
[----:B------:R-:W-:Y:S07]  /*7350*/  LEPC R20, `(.L_x_119) ;  /* 0x000000001014794e */ /* 0x000fee0000000000 */
[----:B---34-:R-:W-:Y:S05]  /*7360*/  CALL.ABS.NOINC R2 ;  /* 0x0000000002007343 */ /* 0x018fea0003c00000 */
.L_x_119:
[----:B------:R-:W-:Y:S01]  /*7370*/  ISETP.NE.AND P6, PT, R72, RZ, PT ;  /* 0x000000ff4800720c */ /* 0x000fe20003fc5270 */
[----:B------:R-:W-:Y:S05]  /*7380*/  WARPSYNC.ALL ;  /* 0x0000000000007948 */ /* 0x000fea0003800000 */
[----:B------:R-:W-:Y:S01]  /*7390*/  R2UR UR4, R25 ;  /* 0x00000000190472ca */ /* 0x000fe200000e0000 */
[----:B------:R-:W-:Y:S01]  /*73a0*/  IMAD.U32 R0, RZ, RZ, UR47 ;  /* 0x0000002fff007e24 */ /* 0x000fe2000f8e00ff */
[----:B------:R-:W-:Y:S01]  /*73b0*/  LOP3.LUT R20, R44, 0xffffe000, RZ, 0xc0, !PT ;  /* 0xffffe0002c147812 */ /* 0x000fe200078ec0ff */
[----:B------:R-:W-:Y:S01]  /*73c0*/  IMAD.U32 R21, RZ, RZ, UR52 ;  /* 0x00000034ff157e24 */ /* 0x000fe2000f8e00ff */
[----:B------:R-:W-:Y:S01]  /*73d0*/  ISETP.NE.AND P0, PT, R67, RZ, PT ;  /* 0x000000ff4300720c */ /* 0x000fe20003f05270 */
[----:B------:R-:W-:Y:S02]  /*73e0*/  BSSY.RECONVERGENT B0, `(.L_x_120) ;  /* 0x000005b000007945 */ /* 0x000fe40003800200 */
[----:B------:R-:W-:Y:S05]  /*73f0*/  @P6 LEA R0, R0, UR43, 0x3 ;  /* 0x0000002b00006c11 */ /* 0x000fea000f8e18ff */
[----:B------:R-:W-:Y:S01]  /*7400*/  @P6 VIADD R0, R0, 0x80 ;  /* 0x0000008000006836 */ /* 0x000fe20000000000 */
[----:B----4-:R-:W1:Y:S04]  /*7410*/  LDTM.x16 R4, tmem[UR4+0x10] ;  /* 0x00001004000479ee */ /* 0x010e680008240000 */
[----:B------:R-:W-:Y:S01]  /*7420*/  @P6 PRMT R21, R21, 0x654, R0 ;  /* 0x0000065415156816 */ /* 0x000fe20000000000 */
[C---:B-1----:R-:W-:Y:S01]  /*7430*/  FMUL R0, R24.reuse, R4 ;  /* 0x0000000418007220 */ /* 0x042fe20000400000 */
[C---:B------:R-:W-:Y:S01]  /*7440*/  FMUL R4, R24.reuse, R8 ;  /* 0x0000000818047220 */ /* 0x040fe20000400000 */
[C---:B------:R-:W-:Y:S01]  /*7450*/  FMUL R8, R24.reuse, R12 ;  /* 0x0000000c18087220 */ /* 0x040fe20000400000 */
[C---:B------:R-:W-:Y:S01]  /*7460*/  FMUL R12, R24.reuse, R16 ;  /* 0x00000010180c7220 */ /* 0x040fe20000400000 */
[----:B------:R-:W-:Y:S01]  /*7470*/  LOP3.LUT R16, R45, 0xffffe000, RZ, 0xc0, !PT ;  /* 0xffffe0002d107812 */ /* 0x000fe200078ec0ff */
[C---:B------:R-:W-:Y:S01]  /*7480*/  FMUL R2, R24.reuse, R5 ;  /* 0x0000000518027220 */ /* 0x040fe20000400000 */
[C---:B------:R-:W-:Y:S01]  /*7490*/  FMUL R3, R24.reuse, R6 ;  /* 0x0000000618037220 */ /* 0x040fe20000400000 */
[----:B------:R-:W-:Y:S01]  /*74a0*/  FMUL R5, R24, R9 ;  /* 0x0000000918057220 */ /* 0x000fe20000400000 */
[----:B------:R-:W-:Y:S01]  /*74b0*/  FFMA R28, R27, R20, R0 ;  /* 0x000000141b1c7223 */ /* 0x000fe20000000000 */
[----:B------:R-:W-:Y:S01]  /*74c0*/  LOP3.LUT R0, R46, 0xffffe000, RZ, 0xc0, !PT ;  /* 0xffffe0002e007812 */ /* 0x000fe200078ec0ff */
[C---:B------:R-:W-:Y:S01]  /*74d0*/  FMUL R6, R24.reuse, R10 ;  /* 0x0000000a18067220 */ /* 0x040fe20000400000 */
[C---:B------:R-:W-:Y:S01]  /*74e0*/  FMUL R9, R24.reuse, R13 ;  /* 0x0000000d18097220 */ /* 0x040fe20000400000 */
[C---:B------:R-:W-:Y:S01]  /*74f0*/  FMUL R10, R24.reuse, R14 ;  /* 0x0000000e180a7220 */ /* 0x040fe20000400000 */
[----:B------:R-:W-:Y:S01]  /*7500*/  F2FP.TF32.F32.PACK_B R28, R28 ;  /* 0x0000001cff1c723e */ /* 0x000fe200024050ff */
[C---:B------:R-:W-:Y:S01]  /*7510*/  FMUL R13, R24.reuse, R17 ;  /* 0x00000011180d7220 */ /* 0x040fe20000400000 */
[----:B------:R-:W-:Y:S01]  /*7520*/  LOP3.LUT R17, R47, 0xffffe000, RZ, 0xc0, !PT ;  /* 0xffffe0002f117812 */ /* 0x000fe200078ec0ff */
[----:B------:R-:W-:Y:S01]  /*7530*/  FMUL R14, R24, R18 ;  /* 0x00000012180e7220 */ /* 0x000fe20000400000 */
[----:B------:R-:W-:Y:S01]  /*7540*/  LOP3.LUT R18, R40, 0xffffe000, RZ, 0xc0, !PT ;  /* 0xffffe00028127812 */ /* 0x000fe200078ec0ff */
[----:B------:R-:W-:Y:S01]  /*7550*/  FFMA R29, R27, R16, R2 ;  /* 0x000000101b1d7223 */ /* 0x000fe20000000002 */
[----:B------:R-:W-:Y:S01]  /*7560*/  LOP3.LUT R2, R41, 0xffffe000, RZ, 0xc0, !PT ;  /* 0xffffe00029027812 */ /* 0x000fe200078ec0ff */
[----:B------:R-:W-:Y:S01]  /*7570*/  FMUL R7, R24, R7 ;  /* 0x0000000718077220 */ /* 0x000fe20000400000 */
[----:B------:R-:W-:Y:S01]  /*7580*/  LOP3.LUT R16, R33, 0xffffe000, RZ, 0xc0, !PT ;  /* 0xffffe00021107812 */ /* 0x000fe200078ec0ff */
[C---:B------:R-:W-:Y:S01]  /*7590*/  FFMA R30, R27.reuse, R0, R3 ;  /* 0x000000001b1e7223 */ /* 0x040fe20000000003 */
[----:B------:R-:W-:Y:S01]  /*75a0*/  LOP3.LUT R0, R42, 0xffffe000, RZ, 0xc0, !PT ;  /* 0xffffe0002a007812 */ /* 0x000fe200078ec0ff */
[C---:B------:R-:W-:Y:S01]  /*75b0*/  FFMA R31, R27.reuse, R17, R7 ;  /* 0x000000111b1f7223 */ /* 0x040fe20000000007 */
[----:B------:R-:W-:Y:S01]  /*75c0*/  F2FP.TF32.F32.PACK_B R29, R29 ;  /* 0x0000001dff1d723e */ /* 0x000fe200024050ff */
[C---:B------:R-:W-:Y:S01]  /*75d0*/  FFMA R4, R27.reuse, R18, R4 ;  /* 0x000000121b047223 */ /* 0x040fe20000000004 */
[----:B------:R-:W-:Y:S01]  /*75e0*/  F2FP.TF32.F32.PACK_B R30, R30 ;  /* 0x0000001eff1e723e */ /* 0x000fe200024050ff */
[----:B------:R-:W-:Y:S01]  /*75f0*/  FFMA R5, R27, R2, R5 ;  /* 0x000000021b057223 */ /* 0x000fe20000000005 */
[----:B------:R-:W-:Y:S01]  /*7600*/  LOP3.LUT R2, R43, 0xffffe000, RZ, 0xc0, !PT ;  /* 0xffffe0002b027812 */ /* 0x000fe200078ec0ff */
[----:B------:R-:W-:Y:S01]  /*7610*/  FMUL R11, R24, R11 ;  /* 0x0000000b180b7220 */ /* 0x000fe20000400000 */
[----:B------:R-:W-:Y:S01]  /*7620*/  F2FP.TF32.F32.PACK_B R31, R31 ;  /* 0x0000001fff1f723e */ /* 0x000fe200024050ff */
[C---:B------:R-:W-:Y:S01]  /*7630*/  FFMA R6, R27.reuse, R0, R6 ;  /* 0x000000001b067223 */ /* 0x040fe20000000006 */
[----:B------:R-:W-:Y:S01]  /*7640*/  LOP3.LUT R3, R32, 0xffffe000, RZ, 0xc0, !PT ;  /* 0xffffe00020037812 */ /* 0x000fe200078ec0ff */
[----:B------:R-:W-:Y:S01]  /*7650*/  FFMA R7, R27, R2, R11 ;  /* 0x000000021b077223 */ /* 0x000fe2000000000b */
[----:B------:R-:W-:Y:S01]  /*7660*/  F2FP.TF32.F32.PACK_B R4, R4 ;  /* 0x00000004ff04723e */ /* 0x000fe200024050ff */
[----:B------:R1:W-:Y:S01]  /*7670*/  STS.128 [R65+0x2000], R28 ;  /* 0x0020001c41007388 */ /* 0x0003e20000000c00 */
[----:B------:R-:W-:Y:S01]  /*7680*/  LOP3.LUT R0, R34, 0xffffe000, RZ, 0xc0, !PT ;  /* 0xffffe00022007812 */ /* 0x000fe200078ec0ff */
[----:B------:R-:W-:Y:S01]  /*7690*/  FMUL R15, R24, R15 ;  /* 0x0000000f180f7220 */ /* 0x000fe20000400000 */
[----:B------:R-:W-:Y:S01]  /*76a0*/  LOP3.LUT R2, R35, 0xffffe000, RZ, 0xc0, !PT ;  /* 0xffffe00023027812 */ /* 0x000fe200078ec0ff */
[C---:B------:R-:W-:Y:S01]  /*76b0*/  FFMA R8, R27.reuse, R3, R8 ;  /* 0x000000031b087223 */ /* 0x040fe20000000008 */
[----:B------:R-:W-:Y:S01]  /*76c0*/  F2FP.TF32.F32.PACK_B R5, R5 ;  /* 0x00000005ff05723e */ /* 0x000fe200024050ff */
[C---:B------:R-:W-:Y:S01]  /*76d0*/  FFMA R9, R27.reuse, R16, R9 ;  /* 0x000000101b097223 */ /* 0x040fe20000000009 */
[----:B------:R-:W-:Y:S01]  /*76e0*/  F2FP.TF32.F32.PACK_B R6, R6 ;  /* 0x00000006ff06723e */ /* 0x000fe200024050ff */
[C---:B------:R-:W-:Y:S01]  /*76f0*/  FFMA R10, R27.reuse, R0, R10 ;  /* 0x000000001b0a7223 */ /* 0x040fe2000000000a */
[----:B------:R-:W-:Y:S01]  /*7700*/  F2FP.TF32.F32.PACK_B R7, R7 ;  /* 0x00000007ff07723e */ /* 0x000fe200024050ff */
[----:B------:R-:W-:Y:S01]  /*7710*/  FFMA R11, R27, R2, R15 ;  /* 0x000000021b0b7223 */ /* 0x000fe2000000000f */
[----:B------:R-:W-:Y:S01]  /*7720*/  LOP3.LUT R0, R36, 0xffffe000, RZ, 0xc0, !PT ;  /* 0xffffe00024007812 */ /* 0x000fe200078ec0ff */
[----:B------:R-:W-:Y:S01]  /*7730*/  FMUL R19, R24, R19 ;  /* 0x0000001318137220 */ /* 0x000fe20000400000 */
        /* <DEDUP_REMOVED lines=16> */
[----:B------:R-:W-:Y:S02]  /*7840*/  F2FP.TF32.F32.PACK_B R15, R15 ;  /* 0x0000000fff0f723e */ /* 0x000fe400024050ff */
[----:B------:R-:W-:Y:S02]  /*7850*/  LEA R0, R73, UR43, 0x3 ;  /* 0x0000002b49007c11 */ /* 0x000fe4000f8e18ff */
[----:B------:R-:W-:Y:S01]  /*7860*/  @P6 SHF.L.U32 R2, RZ, 0x1f, RZ ;  /* 0x0000001fff026819 */ /* 0x000fe200000006ff */
        /* <DEDUP_REMOVED lines=9> */
[----:B------:R-:W-:Y:S02]  /*7900*/  UIADD3 UR4, UP0, UPT, UR54, 0x680, URZ ;  /* 0x0000068036047890 */ /* 0x000fe4000ff1e0ff */
[----:B------:R-:W-:Y:S02]  /*7910*/  UIADD3 UR9, UPT, UPT, UR49, 0x10, URZ ;  /* 0x0000001031097890 */ /* 0x000fe4000fffe0ff */
[----:B------:R-:W-:Y:S02]  /*7920*/  UIADD3 UR8, UPT, UPT, UR43, 0x2200, URZ ;  /* 0x000022002b087890 */ /* 0x000fe4000fffe0ff */
[----:B------:R-:W-:Y:S01]  /*7930*/  UIADD3.X UR5, UPT, UPT, URZ, UR55, URZ, UP0, !UPT ;  /* 0x00000037ff057290 */ /* 0x000fe200087fe4ff */
[----:B------:R-:W-:Y:S01]  /*7940*/  UMOV UR10, UR50 ;  /* 0x00000032000a7c82 */ /* 0x000fe20008000000 */
[----:B------:R-:W-:Y:S07]  /*7950*/  UMOV UR11, UR36 ;  /* 0x00000024000b7c82 */ /* 0x000fee0008000000 */
[----:B------:R2:W-:Y:S01]  /*7960*/  UTMASTG.3D [UR8], [UR4] ;  /* 0x00000008040073b5 */ /* 0x0005e20008010000 */
[----:B------:R0:W-:Y:S01]  /*7970*/  UTMACMDFLUSH ;  /* 0x00000000000079b7 */ /* 0x0001e20000000000 */
[----:B--2---:R-:W-:Y:S04]  /*7980*/  DEPBAR.LE SB0, 0x1 ;  /* 0x000080400000791a */ /* 0x004fe80000000000 */
.L_x_121:
[----:B------:R-:W-:Y:S05]  /*7990*/  BSYNC.RECONVERGENT B0 ;  /* 0x0000000000007941 */ /* 0x000fea0003800200 */
.L_x_120:
[----:B------:R-:W-:Y:S01]  /*79a0*/  BAR.SYNC.DEFER_BLOCKING 0x1, 0x80 ;  /* 0x0042000000007b1d */ /* 0x000fe20000010000 */
[----:B------:R-:W-:Y:S04]  /*79b0*/  UIADD3 UR4, UPT, UPT, UR47, 0x1, URZ ;  /* 0x000000012f047890 */ /* 0x000fe8000fffe0ff */
[----:B------:R-:W-:Y:S04]  /*79c0*/  UISETP.NE.AND UP0, UPT, UR4, 0x4, UPT ;  /* 0x000000040400788c */ /* 0x000fe8000bf05270 */
[----:B------:R-:W-:Y:S01]  /*79d0*/  USEL UR46, UR4, URZ, UP0 ;  /* 0x000000ff042e7287 */ /* 0x000fe20008000000 */
[----:B------:R2:W-:Y:S01]  /*79e0*/  @P6 SYNCS.ARRIVE.TRANS64.RED.A1T0 RZ, [R21+URZ], RZ ;  /* 0x000000ff15ff69a7 */ /* 0x0005e200081004ff */
[----:B------:R-:W-:Y:S01]  /*79f0*/  BSSY B1, `(.L_x_122) ;  /* 0x0000017000017945 */ /* 0x000fe20003800000 */
[----:B------:R-:W4:Y:S02]  /*7a00*/  @P6 SYNCS.PHASECHK.TRANS64.TRYWAIT P0, [R0+URZ+0x60], R2 ;  /* 0x00006002000065a7 */ /* 0x000f2400080011ff */
[----:B----4-:R-:W-:Y:S01]  /*7a10*/  @P6 SEL R74, RZ, 0x1, !P0 ;  /* 0x00000001ff4a6807 */ /* 0x010fe20004000000 */
[----:B--2---:R-:W-:Y:S06]  /*7a20*/  @!P6 BRA `(.L_x_123) ;  /* 0x00000000004ce947 */ /* 0x004fec0003800000 */
        /* <DEDUP_REMOVED lines=9> */
[----:B------:R-:W-:Y:S04]  /*7ac0*/  SHF.L.U32 R6, RZ, 0x1f, RZ ;  /* 0x0000001fff067819 */ /* 0x000fe800000006ff */
[----:B------:R-:W1:Y:S02]  /*7ad0*/  SYNCS.PHASECHK.TRANS64.TRYWAIT P0, [R0+URZ+0x60], R6 ;  /* 0x00006006000075a7 */ /* 0x000e6400080011ff */
[----:B-1----:R-:W-:Y:S05]  /*7ae0*/  @!P0 BRA `(.L_x_126) ;  /* 0x0000004800308947 */ /* 0x002fea0003800000 */
.L_x_125:
[----:B------:R-:W-:Y:S05]  /*7af0*/  BSYNC B0 ;  /* 0x0000000000007941 */ /* 0x000fea0003800000 */
.L_x_124:
[----:B------:R-:W-:Y:S02]  /*7b00*/  ISETP.NE.AND P0, PT, R75, RZ, PT ;  /* 0x000000ff4b00720c */ /* 0x000fe40003f05270 */
[----:B------:R-:W-:Y:S11]  /*7b10*/  IADD3 R73, PT, PT, R73, 0x1, RZ ;  /* 0x0000000149497810 */ /* 0x000ff60007ffe0ff */
[----:B------:R2:W4:Y:S04]  /*7b20*/  @P0 LDS.128 R44, [R5] ;  /* 0x00000000052c0984 */ /* 0x0005280000000c00 */
[----:B------:R2:W1:Y:S04]  /*7b30*/  @P0 LDS.128 R40, [R4+0x10] ;  /* 0x0000100004280984 */ /* 0x0004680000000c00 */
[----:B------:R2:W1:Y:S04]  /*7b40*/  @P0 LDS.128 R32, [R3+0x20] ;  /* 0x0000200003200984 */ /* 0x0004680000000c00 */
[----:B------:R2:W1:Y:S02]  /*7b50*/  @P0 LDS.128 R36, [R2+0x30] ;  /* 0x0000300002240984 */ /* 0x0004640000000c00 */
.L_x_123:
[----:B------:R-:W-:Y:S05]  /*7b60*/  BSYNC B1 ;  /* 0x0000000000017941 */ /* 0x000fea0003800000 */
.L_x_122:
[----:B-1----:R-:W-:Y:S05]  /*7b70*/  VIADD R0, R25, 0x20 ;  /* 0x0000002019007836 */ /* 0x002fea0000000000 */
[----:B------:R-:W-:Y:S04]  /*7b80*/  SHF.R.U32.HI R0, RZ, 0x15, R0 ;  /* 0x00000015ff007819 */ /* 0x000fe80000011600 */
[----:B------:R-:W-:Y:S11]  /*7b90*/  LOP3.LUT P0, RZ, R0, 0x3, R53, 0x48, !PT ;  /* 0x0000000300ff7812 */ /* 0x000ff60007804835 */
[----:B------:R-:W-:Y:S02]  /*7ba0*/  @!UPT UIADD3 URZ, UPT, UPT, URZ, URZ, URZ ;  /* 0x000000fffffff290 */ /* 0x000fe4000fffe0ff */
[----:B------:R-:W-:Y:S05]  /*7bb0*/  @!P0 BRA `(.L_x_127) ;  /* 0x0000000000408947 */ /* 0x000fea0003800000 */
[----:B------:R-:W1:Y:S01]  /*7bc0*/  LDCU.64 UR8, c[0x4][0x70] ;  /* 0x01000e00ff0877ac */ /* 0x000e620008000a00 */
[----:B--2---:R-:W-:Y:S01]  /*7bd0*/  MOV R3, 0x0 ;  /* 0x0000000000037802 */ /* 0x004fe20000000f00 */
[----:B------:R-:W-:Y:S02]  /*7be0*/  HFMA2 R12, -RZ, RZ, 0, 5.9604644775390625e-08 ;  /* 0x00000001ff0c7431 */ /* 0x000fe400000001ff */
[----:B------:R-:W-:Y:S02]  /*7bf0*/  IMAD.MOV.U32 R8, RZ, RZ, 0x192 ;  /* 0x00000192ff087424 */ /* 0x000fe400078e00ff */
[----:B------:R-:W-:Y:S01]  /*7c00*/  IMAD.MOV.U32 R13, RZ, RZ, RZ ;  /* 0x000000ffff0d7224 */ /* 0x000fe200078e00ff */
[----:B------:R-:W2:Y:S01]  /*7c10*/  LDCU.64 UR6, c[0x4][0x78] ;  /* 0x01000f00ff0677ac */ /* 0x000ea20008000a00 */
[----:B------:R-:W3:Y:S01]  /*7c20*/  LDC.64 R2, c[0x4][R3] ;  /* 0x0100000003027b82 */ /* 0x000ee20000000a00 */
        /* <DEDUP_REMOVED lines=9> */
.L_x_127:
[----:B------:R-:W-:Y:S01]  /*7cc0*/  ISETP.NE.AND P6, PT, R72, RZ, PT ;  /* 0x000000ff4800720c */ /* 0x000fe20003fc5270 */
[----:B------:R-:W-:Y:S05]  /*7cd0*/  WARPSYNC.ALL ;  /* 0x0000000000007948 */ /* 0x000fea0003800000 */
[----:B------:R-:W-:Y:S01]  /*7ce0*/  R2UR UR4, R25 ;  /* 0x00000000190472ca */ /* 0x000fe200000e0000 */
[----:B------:R-:W-:Y:S01]  /*7cf0*/  IMAD.U32 R0, RZ, RZ, UR46 ;  /* 0x0000002eff007e24 */ /* 0x000fe2000f8e00ff */
[----:B----4-:R-:W-:Y:S01]  /*7d00*/  LOP3.LUT R20, R44, 0xffffe000, RZ, 0xc0, !PT ;  /* 0xffffe0002c147812 */ /* 0x010fe200078ec0ff */
[----:B------:R-:W-:Y:S01]  /*7d10*/  IMAD.U32 R21, RZ, RZ, UR52 ;  /* 0x00000034ff157e24 */ /* 0x000fe2000f8e00ff */
[----:B------:R-:W-:Y:S01]  /*7d20*/  ISETP.NE.AND P0, PT, R67, RZ, PT ;  /* 0x000000ff4300720c */ /* 0x000fe20003f05270 */
[----:B------:R-:W-:Y:S02]  /*7d30*/  BSSY.RECONVERGENT B0, `(.L_x_128) ;  /* 0x000005b000007945 */ /* 0x000fe40003800200 */
[----:B------:R-:W-:Y:S05]  /*7d40*/  @P6 LEA R0, R0, UR43, 0x3 ;  /* 0x0000002b00006c11 */ /* 0x000fea000f8e18ff */
[----:B------:R-:W-:Y:S01]  /*7d50*/  @P6 VIADD R0, R0, 0x80 ;  /* 0x0000008000006836 */ /* 0x000fe20000000000 */
[----:B--2---:R-:W1:Y:S04]  /*7d60*/  LDTM.x16 R4, tmem[UR4+0x20] ;  /* 0x00002004000479ee */ /* 0x004e680008240000 */
        /* <DEDUP_REMOVED lines=87> */
.L_x_129:
[----:B------:R-:W-:Y:S05]  /*82e0*/  BSYNC.RECONVERGENT B0 ;  /* 0x0000000000007941 */ /* 0x000fea0003800200 */
.L_x_128:
[----:B------:R-:W-:Y:S01]  /*82f0*/  BAR.SYNC.DEFER_BLOCKING 0x1, 0x80 ;  /* 0x0042000000007b1d */ /* 0x000fe20000010000 */
[----:B------:R-:W-:Y:S01]  /*8300*/  UIADD3 UR4, UPT, UPT, UR46, 0x1, URZ ;  /* 0x000000012e047890 */ /* 0x000fe2000fffe0ff */
[----:B------:R-:W-:Y:S03]  /*8310*/  HFMA2 R76, -RZ, RZ, 0, 0 ;  /* 0x00000000ff4c7431 */ /* 0x000fe600000001ff */
        /* <DEDUP_REMOVED lines=19> */
.L_x_133:
[----:B------:R-:W-:Y:S05]  /*8450*/  BSYNC B0 ;  /* 0x0000000000007941 */ /* 0x000fea0003800000 */
.L_x_132:
[----:B------:R-:W-:Y:S01]  /*8460*/  ISETP.NE.AND P0, PT, R75, RZ, PT ;  /* 0x000000ff4b00720c */ /* 0x000fe20003f05270 */
[----:B------:R-:W-:Y:S11]  /*8470*/  VIADD R73, R73, 0x1 ;  /* 0x0000000149497836 */ /* 0x000ff60000000000 */
[----:B------:R-:W-:Y:S01]  /*8480*/  @!UPT UIADD3 URZ, UPT, UPT, URZ, URZ, URZ ;  /* 0x000000fffffff290 */ /* 0x000fe2000fffe0ff */
[----:B------:R2:W4:Y:S04]  /*8490*/  @P0 LDS.128 R44, [R5] ;  /* 0x00000000052c0984 */ /* 0x0005280000000c00 */
[----:B------:R2:W1:Y:S04]  /*84a0*/  @P0 LDS.128 R40, [R4+0x10] ;  /* 0x0000100004280984 */ /* 0x0004680000000c00 */
[----:B------:R2:W1:Y:S04]  /*84b0*/  @P0 LDS.128 R32, [R3+0x20] ;  /* 0x0000200003200984 */ /* 0x0004680000000c00 */
[----:B------:R2:W1:Y:S01]  /*84c0*/  @P0 LDS.128 R36, [R2+0x30] ;  /* 0x0000300002240984 */ /* 0x0004620000000c00 */
[C---:B------:R-:W-:Y:S04]  /*84d0*/  ISETP.NE.AND P0, PT, R73.reuse, 0x4, PT ;  /* 0x000000044900780c */ /* 0x040fe80003f05270 */
[----:B------:R-:W-:Y:S02]  /*84e0*/  SEL R73, R73, RZ, P0 ;  /* 0x000000ff49497207 */ /* 0x000fe40000000000 */
[----:B------:R-:W-:Y:S02]  /*84f0*/  SEL R76, RZ, 0x1, P0 ;  /* 0x00000001ff4c7807 */ /* 0x000fe40000000000 */
.L_x_131:
[----:B------:R-:W-:Y:S05]  /*8500*/  BSYNC B1 ;  /* 0x0000000000017941 */ /* 0x000fea0003800000 */
.L_x_130:
        /* <DEDUP_REMOVED lines=21> */
.L_x_135:
        /* <DEDUP_REMOVED lines=79> */
[----:B------:R-:W-:Y:S01]  /*8b50*/  @P6 SHF.L.U32 R2, R76, 0x1f, RZ ;  /* 0x0000001f4c026819 */ /* 0x000fe200000006ff */
        /* <DEDUP_REMOVED lines=18> */
.L_x_137:
[----:B------:R-:W-:Y:S05]  /*8c80*/  BSYNC.RECONVERGENT B0 ;  /* 0x0000000000007941 */ /* 0x000fea0003800200 */
.L_x_136:
        /* <DEDUP_REMOVED lines=18> */
[----:B------:R-:W-:Y:S04]  /*8db0*/  SHF.L.U32 R6, R76, 0x1f, RZ ;  /* 0x0000001f4c067819 */ /* 0x000fe800000006ff */
[----:B------:R-:W1:Y:S02]  /*8dc0*/  SYNCS.PHASECHK.TRANS64.TRYWAIT P0, [R0+URZ+0x60], R6 ;  /* 0x00006006000075a7 */ /* 0x000e6400080011ff */
[----:B-1----:R-:W-:Y:S05]  /*8dd0*/  @!P0 BRA `(.L_x_142) ;  /* 0x00000034009c8947 */ /* 0x002fea0003800000 */
.L_x_141:
[----:B------:R-:W-:Y:S05]  /*8de0*/  BSYNC B0 ;  /* 0x0000000000007941 */ /* 0x000fea0003800000 */
.L_x_140:
[----:B------:R-:W-:Y:S01]  /*8df0*/  ISETP.NE.AND P0, PT, R75, RZ, PT ;  /* 0x000000ff4b00720c */ /* 0x000fe20003f05270 */
[----:B------:R-:W-:Y:S11]  /*8e00*/  VIADD R73, R73, 0x1 ;  /* 0x0000000149497836 */ /* 0x000ff60000000000 */
[----:B------:R-:W-:Y:S01]  /*8e10*/  @!UPT UIADD3 URZ, UPT, UPT, URZ, URZ, URZ ;  /* 0x000000fffffff290 */ /* 0x000fe2000fffe0ff */
[----:B------:R2:W4:Y:S04]  /*8e20*/  @P0 LDS.128 R44, [R5] ;  /* 0x00000000052c0984 */ /* 0x0005280000000c00 */
[----:B------:R2:W2:Y:S04]  /*8e30*/  @P0 LDS.128 R40, [R4+0x10] ;  /* 0x0000100004280984 */ /* 0x0004a80000000c00 */
[----:B------:R2:W2:Y:S04]  /*8e40*/  @P0 LDS.128 R32, [R3+0x20] ;  /* 0x0000200003200984 */ /* 0x0004a80000000c00 */
[----:B------:R2:W2:Y:S01]  /*8e50*/  @P0 LDS.128 R36, [R2+0x30] ;  /* 0x0000300002240984 */ /* 0x0004a20000000c00 */
[C---:B------:R-:W-:Y:S04]  /*8e60*/  ISETP.NE.AND P0, PT, R73.reuse, 0x4, PT ;  /* 0x000000044900780c */ /* 0x040fe80003f05270 */
[----:B-1----:R-:W-:Y:S02]  /*8e70*/  SEL R0, RZ, 0x1, P0 ;  /* 0x00000001ff007807 */ /* 0x002fe40000000000 */
[----:B------:R-:W-:Y:S02]  /*8e80*/  SEL R73, R73, RZ, P0 ;  /* 0x000000ff49497207 */ /* 0x000fe40000000000 */
[----:B------:R-:W-:Y:S02]  /*8e90*/  LOP3.LUT R76, R76, R0, RZ, 0x3c, !PT ;  /* 0x000000004c4c7212 */ /* 0x000fe400078e3cff */
.L_x_139:
[----:B------:R-:W-:Y:S05]  /*8ea0*/  BSYNC B1 ;  /* 0x0000000000017941 */ /* 0x000fea0003800000 */
.L_x_138:
[----:B------:R-:W-:Y:S05]  /*8eb0*/  VIADD R0, R25, 0x40 ;  /* 0x0000004019007836 */ /* 0x000fea0000000000 */
[----:B------:R-:W-:Y:S04]  /*8ec0*/  SHF.R.U32.HI R0, RZ, 0x15, R0 ;  /* 0x00000015ff007819 */ /* 0x000fe80000011600 */
[----:B------:R-:W-:Y:S11]  /*8ed0*/  LOP3.LUT P0, RZ, R0, 0x3, R53, 0x48, !PT ;  /* 0x0000000300ff7812 */ /* 0x000ff60007804835 */
[----:B------:R-:W-:Y:S02]  /*8ee0*/  @!UPT UIADD3 URZ, UPT, UPT, URZ, URZ, URZ ;  /* 0x000000fffffff290 */ /* 0x000fe4000fffe0ff */
[----:B------:R-:W-:Y:S05]  /*8ef0*/  @!P0 BRA `(.L_x_143) ;  /* 0x0000000000408947 */ /* 0x000fea0003800000 */
[----:B------:R-:W5:Y:S01]  /*8f00*/  LDCU.64 UR8, c[0x4][0x70] ;  /* 0x01000e00ff0877ac */ /* 0x000f620008000a00 */
[----:B--2---:R-:W-:Y:S01]  /*8f10*/  MOV R3, 0x0 ;  /* 0x0000000000037802 */ /* 0x004fe20000000f00 */
[----:B-1----:R-:W-:Y:S02]  /*8f20*/  HFMA2 R12, -RZ, RZ, 0, 5.9604644775390625e-08 ;  /* 0x00000001ff0c7431 */ /* 0x002fe400000001ff */
[----:B------:R-:W-:Y:S02]  /*8f30*/  IMAD.MOV.U32 R8, RZ, RZ, 0x192 ;  /* 0x00000192ff087424 */ /* 0x000fe400078e00ff */
[----:B------:R-:W-:Y:S01]  /*8f40*/  IMAD.MOV.U32 R13, RZ, RZ, RZ ;  /* 0x000000ffff0d7224 */ /* 0x000fe200078e00ff */
[----:B------:R-:W1:Y:S01]  /*8f50*/  LDCU.64 UR6, c[0x4][0x78] ;  /* 0x01000f00ff0677ac */ /* 0x000e620008000a00 */
[----:B------:R-:W2:Y:S01]  /*8f60*/  LDC.64 R2, c[0x4][R3] ;  /* 0x0100000003027b82 */ /* 0x000ea20000000a00 */
[----:B------:R-:W3:Y:S01]  /*8f70*/  LDCU.64 UR4, c[0x4][0x10] ;  /* 0x01000200ff0477ac */ /* 0x000ee20008000a00 */
[----:B-----5:R-:W-:Y:S01]  /*8f80*/  MOV R5, UR9 ;  /* 0x0000000900057c02 */ /* 0x020fe20008000f00 */
[----:B------:R-:W-:Y:S01]  /*8f90*/  IMAD.U32 R4, RZ, RZ, UR8 ;  /* 0x00000008ff047e24 */ /* 0x000fe2000f8e00ff */
[----:B-1----:R-:W-:Y:S01]  /*8fa0*/  MOV R7, UR7 ;  /* 0x0000000700077c02 */ /* 0x002fe20008000f00 */
[----:B------:R-:W-:Y:S01]  /*8fb0*/  IMAD.U32 R6, RZ, RZ, UR6 ;  /* 0x00000006ff067e24 */ /* 0x000fe2000f8e00ff */
[----:B---3--:R-:W-:Y:S01]  /*8fc0*/  MOV R11, UR5 ;  /* 0x00000005000b7c02 */ /* 0x008fe20008000f00 */
[----:B------:R-:W-:Y:S02]  /*8fd0*/  IMAD.U32 R10, RZ, RZ, UR4 ;  /* 0x00000004ff0a7e24 */ /* 0x000fe4000f8e00ff */
[----:B------:R-:W-:Y:S07]  /*8fe0*/  LEPC R20, `(.L_x_143) ;  /* 0x000000001014794e */ /* 0x000fee0000000000 */
[----:B--2-4-:R-:W-:Y:S05]  /*8ff0*/  CALL.ABS.NOINC R2 ;  /* 0x0000000002007343 */ /* 0x014fea0003c00000 */
.L_x_143:
        /* <DEDUP_REMOVED lines=10> */
[----:B-12---:R-:W1:Y:S04]  /*90a0*/  LDTM.x16 R4, tmem[UR4+0x40] ;  /* 0x00004004000479ee */ /* 0x006e680008240000 */
        /* <DEDUP_REMOVED lines=37> */
[----:B------:R1:W-:Y:S01]  /*9300*/  STS.128 [R65], R28 ;  /* 0x0000001c41007388 */ /* 0x0003e20000000c00 */
        /* <DEDUP_REMOVED lines=40> */
[----:B------:R-:W-:Y:S02]  /*9590*/  UIADD3 UR4, UPT, UPT, UR43, 0x200, URZ ;  /* 0x000002002b047890 */ /* 0x000fe4000fffe0ff */
[----:B------:R-:W-:Y:S01]  /*95a0*/  UIADD3 UR9, UPT, UPT, UR49, 0x40, URZ ;  /* 0x0000004031097890 */ /* 0x000fe2000fffe0ff */
[----:B------:R-:W-:Y:S01]  /*95b0*/  UMOV UR10, UR50 ;  /* 0x00000032000a7c82 */ /* 0x000fe20008000000 */
[----:B------:R-:W-:Y:S02]  /*95c0*/  UMOV UR11, UR36 ;  /* 0x00000024000b7c82 */ /* 0x000fe40008000000 */
        /* <DEDUP_REMOVED lines=8> */
.L_x_145:
[----:B------:R-:W-:Y:S05]  /*9650*/  BSYNC.RECONVERGENT B0 ;  /* 0x0000000000007941 */ /* 0x000fea0003800200 */
.L_x_144:
        /* <DEDUP_REMOVED lines=21> */
.L_x_149:
[----:B------:R-:W-:Y:S05]  /*97b0*/  BSYNC B0 ;  /* 0x0000000000007941 */ /* 0x000fea0003800000 */
.L_x_148:
        /* <DEDUP_REMOVED lines=11> */
.L_x_147:
[----:B------:R-:W-:Y:S05]  /*9870*/  BSYNC B1 ;  /* 0x0000000000017941 */ /* 0x000fea0003800000 */
.L_x_146:
        /* <DEDUP_REMOVED lines=21> */
.L_x_151:
        /* <DEDUP_REMOVED lines=98> */
.L_x_153:
[----:B------:R-:W-:Y:S05]  /*9ff0*/  BSYNC.RECONVERGENT B0 ;  /* 0x0000000000007941 */ /* 0x000fea0003800200 */
.L_x_152:
        /* <DEDUP_REMOVED lines=21> */
.L_x_157:
[----:B------:R-:W-:Y:S05]  /*a150*/  BSYNC B0 ;  /* 0x0000000000007941 */ /* 0x000fea0003800000 */
.L_x_156:
        /* <DEDUP_REMOVED lines=11> */
.L_x_155:
[----:B------:R-:W-:Y:S05]  /*a210*/  BSYNC B1 ;  /* 0x0000000000017941 */ /* 0x000fea0003800000 */
.L_x_154:
        /* <DEDUP_REMOVED lines=21> */
.L_x_159:
        /* <DEDUP_REMOVED lines=98> */
.L_x_161:
[----:B------:R-:W-:Y:S05]  /*a990*/  BSYNC.RECONVERGENT B0 ;  /* 0x0000000000007941 */ /* 0x000fea0003800200 */
.L_x_160:
        /* <DEDUP_REMOVED lines=21> */
.L_x_165:
[----:B------:R-:W-:Y:S05]  /*aaf0*/  BSYNC B0 ;  /* 0x0000000000007941 */ /* 0x000fea0003800000 */
.L_x_164:
[----:B------:R-:W-:Y:S11]  /*ab00*/  ISETP.NE.AND P0, PT, R75, RZ, PT ;  /* 0x000000ff4b00720c */ /* 0x000ff60003f05270 */
[----:B------:R-:W-:Y:S02]  /*ab10*/  @!UPT UIADD3 URZ, UPT, UPT, URZ, URZ, URZ ;  /* 0x000000fffffff290 */ /* 0x000fe4000fffe0ff */
[----:B------:R2:W4:Y:S04]  /*ab20*/  @P0 LDS.128 R44, [R4] ;  /* 0x00000000042c0984 */ /* 0x0005280000000c00 */
[----:B------:R2:W1:Y:S04]  /*ab30*/  @P0 LDS.128 R40, [R3+0x10] ;  /* 0x0000100003280984 */ /* 0x0004680000000c00 */
[----:B------:R2:W1:Y:S04]  /*ab40*/  @P0 LDS.128 R32, [R2+0x20] ;  /* 0x0000200002200984 */ /* 0x0004680000000c00 */
[----:B------:R2:W1:Y:S02]  /*ab50*/  @P0 LDS.128 R36, [R73+0x30] ;  /* 0x0000300049240984 */ /* 0x0004640000000c00 */
.L_x_163:
[----:B------:R-:W-:Y:S05]  /*ab60*/  BSYNC B1 ;  /* 0x0000000000017941 */ /* 0x000fea0003800000 */
.L_x_162:
        /* <DEDUP_REMOVED lines=21> */
.L_x_167:
[----:B------:R-:W-:Y:S01]  /*acc0*/  ISETP.NE.AND P0, PT, R67, RZ, PT ;  /* 0x000000ff4300720c */ /* 0x000fe20003f05270 */
[----:B------:R-:W-:Y:S05]  /*acd0*/  WARPSYNC.ALL ;  /* 0x0000000000007948 */ /* 0x000fea0003800000 */
[----:B------:R-:W-:Y:S01]  /*ace0*/  R2UR UR4, R25 ;  /* 0x00000000190472ca */ /* 0x000fe200000e0000 */
[----:B------:R-:W-:Y:S01]  /*acf0*/  BSSY.RECONVERGENT B0, `(.L_x_168) ;  /* 0x000005c000007945 */ /* 0x000fe20003800200 */
[----:B----4-:R-:W-:Y:S02]  /*ad00*/  LOP3.LUT R0, R44, 0xffffe000, RZ, 0xc0, !PT ;  /* 0xffffe0002c007812 */ /* 0x010fe400078ec0ff */
[----:B--2---:R-:W-:Y:S02]  /*ad10*/  LOP3.LUT R2, R45, 0xffffe000, RZ, 0xc0, !PT ;  /* 0xffffe0002d027812 */ /* 0x004fe400078ec0ff */
[----:B------:R-:W-:Y:S02]  /*ad20*/  LOP3.LUT R3, R46, 0xffffe000, RZ, 0xc0, !PT ;  /* 0xffffe0002e037812 */ /* 0x000fe400078ec0ff */
[----:B------:R-:W-:Y:S02]  /*ad30*/  LOP3.LUT R20, R47, 0xffffe000, RZ, 0xc0, !PT ;  /* 0xffffe0002f147812 */ /* 0x000fe400078ec0ff */
[----:B------:R-:W-:Y:S02]  /*ad40*/  LOP3.LUT R21, R40, 0xffffe000, RZ, 0xc0, !PT ;  /* 0xffffe00028157812 */ /* 0x000fe400078ec0ff */
[----:B------:R-:W-:Y:S01]  /*ad50*/  LOP3.LUT R25, R41, 0xffffe000, RZ, 0xc0, !PT ;  /* 0xffffe00029197812 */ /* 0x000fe200078ec0ff */
[----:B------:R-:W1:Y:S01]  /*ad60*/  LDTM.x16 R4, tmem[UR4+0x70] ;  /* 0x00007004000479ee */ /* 0x000e620008240000 */
[----:B------:R-:W-:Y:S01]  /*ad70*/  R2UR UR4, R26 ;  /* 0x000000001a0472ca */ /* 0x000fe200000e0000 */
[----:B------:R-:W-:Y:S01]  /*ad80*/  NOP ;  /* 0x0000000000007918 */ /* 0x000fe20000000000 */
[----:B------:R-:W-:Y:S02]  /*ad90*/  LOP3.LUT R26, R42, 0xffffe000, RZ, 0xc0, !PT ;  /* 0xffffe0002a1a7812 */ /* 0x000fe400078ec0ff */
[----:B------:R-:W-:Y:S02]  /*ada0*/  LOP3.LUT R28, R43, 0xffffe000, RZ, 0xc0, !PT ;  /* 0xffffe0002b1c7812 */ /* 0x000fe400078ec0ff */
[----:B------:R-:W-:Y:S02]  /*adb0*/  LOP3.LUT R29, R32, 0xffffe000, RZ, 0xc0, !PT ;  /* 0xffffe000201d7812 */ /* 0x000fe400078ec0ff */
[----:B------:R-:W-:Y:S02]  /*adc0*/  LOP3.LUT R30, R33, 0xffffe000, RZ, 0xc0, !PT ;  /* 0xffffe000211e7812 */ /* 0x000fe400078ec0ff */
[----:B------:R-:W-:Y:S02]  /*add0*/  LOP3.LUT R31, R34, 0xffffe000, RZ, 0xc0, !PT ;  /* 0xffffe000221f7812 */ /* 0x000fe400078ec0ff */
[----:B------:R-:W-:Y:S01]  /*ade0*/  LOP3.LUT R32, R35, 0xffffe000, RZ, 0xc0, !PT ;  /* 0xffffe00023207812 */ /* 0x000fe200078ec0ff */
[----:B------:R-:W-:Y:S01]  /*adf0*/  UIADD3 UR4, UPT, UPT, UR4, 0xf0, URZ ;  /* 0x000000f004047890 */ /* 0x000fe2000fffe0ff */
[----:B------:R-:W-:Y:S02]  /*ae00*/  LOP3.LUT R33, R36, 0xffffe000, RZ, 0xc0, !PT ;  /* 0xffffe00024217812 */ /* 0x000fe400078ec0ff */
[----:B------:R-:W-:Y:S01]  /*ae10*/  LOP3.LUT R34, R37, 0xffffe000, RZ, 0xc0, !PT ;  /* 0xffffe00025227812 */ /* 0x000fe200078ec0ff */
[----:B------:R-:W-:Y:S01]  /*ae20*/  UPRMT UR4, UR52, 0x654, UR4 ;  /* 0x0000065434047896 */ /* 0x000fe20008000004 */
[----:B------:R-:W-:Y:S02]  /*ae30*/  LOP3.LUT R35, R38, 0xffffe000, RZ, 0xc0, !PT ;  /* 0xffffe00026237812 */ /* 0x000fe400078ec0ff */
[----:B------:R-:W-:Y:S01]  /*ae40*/  LOP3.LUT R36, R39, 0xffffe000, RZ, 0xc0, !PT ;  /* 0xffffe00027247812 */ /* 0x000fe200078ec0ff */
[C---:B-1----:R-:W-:Y:S01]  /*ae50*/  FMUL R4, R24.reuse, R4 ;  /* 0x0000000418047220 */ /* 0x042fe20000400000 */
[C---:B------:R-:W-:Y:S01]  /*ae60*/  FMUL R5, R24.reuse, R5 ;  /* 0x0000000518057220 */ /* 0x040fe20000400000 */
[C---:B------:R-:W-:Y:S01]  /*ae70*/  FMUL R6, R24.reuse, R6 ;  /* 0x0000000618067220 */ /* 0x040fe20000400000 */
[C---:B------:R-:W-:Y:S01]  /*ae80*/  FMUL R7, R24.reuse, R7 ;  /* 0x0000000718077220 */ /* 0x040fe20000400000 */
[C---:B------:R-:W-:Y:S01]  /*ae90*/  FFMA R4, R27.reuse, R0, R4 ;  /* 0x000000001b047223 */ /* 0x040fe20000000004 */
[C---:B------:R-:W-:Y:S01]  /*aea0*/  FFMA R5, R27.reuse, R2, R5 ;  /* 0x000000021b057223 */ /* 0x040fe20000000005 */
[C---:B------:R-:W-:Y:S01]  /*aeb0*/  FFMA R6, R27.reuse, R3, R6 ;  /* 0x000000031b067223 */ /* 0x040fe20000000006 */
[C---:B------:R-:W-:Y:S01]  /*aec0*/  FFMA R7, R27.reuse, R20, R7 ;  /* 0x000000141b077223 */ /* 0x040fe20000000007 */
[C---:B------:R-:W-:Y:S01]  /*aed0*/  FMUL R8, R24.reuse, R8 ;  /* 0x0000000818087220 */ /* 0x040fe20000400000 */
[C---:B------:R-:W-:Y:S01]  /*aee0*/  FMUL R9, R24.reuse, R9 ;  /* 0x0000000918097220 */ /* 0x040fe20000400000 */
[C---:B------:R-:W-:Y:S01]  /*aef0*/  FMUL R10, R24.reuse, R10 ;  /* 0x0000000a180a7220 */ /* 0x040fe20000400000 */
[C---:B------:R-:W-:Y:S01]  /*af00*/  FMUL R11, R24.reuse, R11 ;  /* 0x0000000b180b7220 */ /* 0x040fe20000400000 */
[----:B------:R-:W-:Y:S01]  /*af10*/  F2FP.TF32.F32.PACK_B R4, R4 ;  /* 0x00000004ff04723e */ /* 0x000fe200024050ff */
[C---:B------:R-:W-:Y:S01]  /*af20*/  FFMA R8, R27.reuse, R21, R8 ;  /* 0x000000151b087223 */ /* 0x040fe20000000008 */
[----:B------:R-:W-:Y:S01]  /*af30*/  F2FP.TF32.F32.PACK_B R5, R5 ;  /* 0x00000005ff05723e */ /* 0x000fe200024050ff */
[C---:B------:R-:W-:Y:S01]  /*af40*/  FFMA R9, R27.reuse, R25, R9 ;  /* 0x000000191b097223 */ /* 0x040fe20000000009 */
[----:B------:R-:W-:Y:S01]  /*af50*/  F2FP.TF32.F32.PACK_B R6, R6 ;  /* 0x00000006ff06723e */ /* 0x000fe200024050ff */
[C---:B------:R-:W-:Y:S01]  /*af60*/  FFMA R10, R27.reuse, R26, R10 ;  /* 0x0000001a1b0a7223 */ /* 0x040fe2000000000a */
[----:B------:R-:W-:Y:S01]  /*af70*/  F2FP.TF32.F32.PACK_B R7, R7 ;  /* 0x00000007ff07723e */ /* 0x000fe200024050ff */
[C---:B------:R-:W-:Y:S01]  /*af80*/  FFMA R11, R27.reuse, R28, R11 ;  /* 0x0000001c1b0b7223 */ /* 0x040fe2000000000b */
[C---:B------:R-:W-:Y:S01]  /*af90*/  FMUL R12, R24.reuse, R12 ;  /* 0x0000000c180c7220 */ /* 0x040fe20000400000 */
[----:B------:R-:W-:Y:S01]  /*afa0*/  SYNCS.ARRIVE.TRANS64.RED.A1T0 RZ, [UR4], RZ ;  /* 0x000000ffffff79a7 */ /* 0x000fe20008100404 */
[----:B------:R-:W-:Y:S01]  /*afb0*/  F2FP.TF32.F32.PACK_B R8, R8 ;  /* 0x00000008ff08723e */ /* 0x000fe200024050ff */
[----:B------:R1:W-:Y:S01]  /*afc0*/  STS.128 [R65+0x6000], R4 ;  /* 0x0060000441007388 */ /* 0x0003e20000000c00 */
        /* <DEDUP_REMOVED lines=9> */
[C---:B------:R-:W-:Y:S01]  /*b060*/  FFMA R15, R27.reuse, R32, R15 ;  /* 0x000000201b0f7223 */ /* 0x040fe2000000000f */
[C---:B------:R-:W-:Y:S01]  /*b070*/  FMUL R16, R24.reuse, R16 ;  /* 0x0000001018107220 */ /* 0x040fe20000400000 */
[----:B------:R-:W-:Y:S01]  /*b080*/  F2FP.TF32.F32.PACK_B R12, R12 ;  /* 0x0000000cff0c723e */ /* 0x000fe200024050ff */
[----:B------:R1:W-:Y:S01]  /*b090*/  STS.128 [R64+0x6010], R8 ;  /* 0x0060100840007388 */ /* 0x0003e20000000c00 */
[C---:B------:R-:W-:Y:S01]  /*b0a0*/  FMUL R17, R24.reuse, R17 ;  /* 0x0000001118117220 */ /* 0x040fe20000400000 */
[C---:B------:R-:W-:Y:S01]  /*b0b0*/  FMUL R18, R24.reuse, R18 ;  /* 0x0000001218127220 */ /* 0x040fe20000400000 */
[----:B------:R-:W-:Y:S01]  /*b0c0*/  FMUL R19, R24, R19 ;  /* 0x0000001318137220 */ /* 0x000fe20000400000 */
[----:B------:R-:W-:Y:S01]  /*b0d0*/  F2FP.TF32.F32.PACK_B R13, R13 ;  /* 0x0000000dff0d723e */ /* 0x000fe200024050ff */
[C---:B------:R-:W-:Y:S01]  /*b0e0*/  FFMA R16, R27.reuse, R33, R16 ;  /* 0x000000211b107223 */ /* 0x040fe20000000010 */
[----:B------:R-:W-:Y:S01]  /*b0f0*/  F2FP.TF32.F32.PACK_B R14, R14 ;  /* 0x0000000eff0e723e */ /* 0x000fe200024050ff */
[C---:B------:R-:W-:Y:S01]  /*b100*/  FFMA R17, R27.reuse, R34, R17 ;  /* 0x000000221b117223 */ /* 0x040fe20000000011 */
[----:B------:R-:W-:Y:S01]  /*b110*/  F2FP.TF32.F32.PACK_B R15, R15 ;  /* 0x0000000fff0f723e */ /* 0x000fe200024050ff */
[C---:B------:R-:W-:Y:S01]  /*b120*/  FFMA R18, R27.reuse, R35, R18 ;  /* 0x000000231b127223 */ /* 0x040fe20000000012 */
[----:B------:R-:W-:Y:S01]  /*b130*/  FFMA R19, R27, R36, R19 ;  /* 0x000000241b137223 */ /* 0x000fe20000000013 */
[----:B------:R-:W-:Y:S02]  /*b140*/  F2FP.TF32.F32.PACK_B R16, R16 ;  /* 0x00000010ff10723e */ /* 0x000fe400024050ff */
[----:B------:R1:W-:Y:S01]  /*b150*/  STS.128 [R63+0x6020], R12 ;  /* 0x0060200c3f007388 */ /* 0x0003e20000000c00 */
[----:B------:R-:W-:Y:S02]  /*b160*/  F2FP.TF32.F32.PACK_B R17, R17 ;  /* 0x00000011ff11723e */ /* 0x000fe400024050ff */
        /* <DEDUP_REMOVED lines=20> */
.L_x_169:
[----:B------:R-:W-:Y:S05]  /*b2b0*/  BSYNC.RECONVERGENT B0 ;  /* 0x0000000000007941 */ /* 0x000fea0003800200 */
.L_x_168:
[----:B------:R-:W-:Y:S01]  /*b2c0*/  BAR.SYNC.DEFER_BLOCKING 0x1, 0x80 ;  /* 0x0042000000007b1d */ /* 0x000fe20000010000 */
[----:B------:R-:W-:Y:S01]  /*b2d0*/  UISETP.NE.AND UP0, UPT, UR53, -0x8, UPT ;  /* 0xfffffff83500788c */ /* 0x000fe2000bf05270 */
[----:B------:R-:W-:Y:S08]  /*b2e0*/  IADD3 R22, PT, PT, R22, 0x1, RZ ;  /* 0x0000000116167810 */ /* 0x000ff00007ffe0ff */
[----:B------:R-:W-:Y:S05]  /*b2f0*/  BRA.U !UP0, `(.L_x_170) ;  /* 0x0000000108287547 */ /* 0x000fea000b800000 */
[----:B------:R-:W-:Y:S01]  /*b300*/  ISETP.NE.AND P0, PT, R72, RZ, PT ;  /* 0x000000ff4800720c */ /* 0x000fe20003f05270 */
[----:B------:R-:W-:Y:S01]  /*b310*/  IMAD.U32 R2, RZ, RZ, UR47 ;  /* 0x0000002fff027e24 */ /* 0x000fe2000f8e00ff */
[----:B------:R-:W-:Y:S01]  /*b320*/  UIADD3 UR4, UPT, UPT, UR47, 0x1, URZ ;  /* 0x000000012f047890 */ /* 0x000fe2000fffe0ff */
[----:B------:R-:W-:Y:S03]  /*b330*/  IMAD.U32 R0, RZ, RZ, UR52 ;  /* 0x00000034ff007e24 */ /* 0x000fe6000f8e00ff */
[----:B------:R-:W-:Y:S04]  /*b340*/  UISETP.NE.AND UP0, UPT, UR4, 0x4, UPT ;  /* 0x000000040400788c */ /* 0x000fe8000bf05270 */
[----:B------:R-:W-:Y:S03]  /*b350*/  USEL UR47, UR4, URZ, UP0 ;  /* 0x000000ff042f7287 */ /* 0x000fe60008000000 */
[----:B------:R-:W-:Y:S05]  /*b360*/  @P0 LEA R2, R2, UR43, 0x3 ;  /* 0x0000002b02020c11 */ /* 0x000fea000f8e18ff */
[----:B------:R-:W-:Y:S05]  /*b370*/  @P0 VIADD R2, R2, 0x80 ;  /* 0x0000008002020836 */ /* 0x000fea0000000000 */
[----:B------:R-:W-:Y:S04]  /*b380*/  @P0 PRMT R0, R0, 0x654, R2 ;  /* 0x0000065400000816 */ /* 0x000fe80000000002 */
[----:B------:R2:W-:Y:S03]  /*b390*/  @P0 SYNCS.ARRIVE.TRANS64.RED.A1T0 RZ, [R0+URZ], RZ ;  /* 0x000000ff00ff09a7 */ /* 0x0005e600081004ff */
.L_x_170:
[----:B------:R-:W-:Y:S01]  /*b3a0*/  R2UR UR6, R71 ;  /* 0x00000000470672ca */ /* 0x000fe200000e0000 */
[----:B------:R-:W-:Y:S01]  /*b3b0*/  UIADD3 UR53, UPT, UPT, UR53, 0x8, URZ ;  /* 0x0000000835357890 */ /* 0x000fe2000fffe0ff */
[----:B------:R-:W-:Y:S02]  /*b3c0*/  R2UR UR5, R54 ;  /* 0x00000000360572ca */ /* 0x000fe400000e0000 */
[----:B------:R-:W-:Y:S02]  /*b3d0*/  R2UR UR4, R55 ;  /* 0x00000000370472ca */ /* 0x000fe400000e0000 */
[----:B------:R-:W-:Y:S02]  /*b3e0*/  R2UR UR36, R70 ;  /* 0x00000000462472ca */ /* 0x000fe400000e0000 */
[----:B------:R-:W-:Y:S02]  /*b3f0*/  ISETP.NE.AND P0, PT, R59, 0x2, PT ;  /* 0x000000023b00780c */ /* 0x000fe40003f05270 */
[----:B------:R-:W-:Y:S02]  /*b400*/  ISETP.NE.AND P1, PT, R22, 0x4, PT ;  /* 0x000000041600780c */ /* 0x000fe40003f25270 */
[----:B------:R-:W-:Y:S01]  /*b410*/  SEL R2, RZ, 0x1, P0 ;  /* 0x00000001ff027807 */ /* 0x000fe20000000000 */
[----:B------:R-:W-:Y:S01]  /*b420*/  UISETP.NE.AND UP0, UPT, UR6, URZ, UPT ;  /* 0x000000ff0600728c */ /* 0x000fe2000bf05270 */
[----:B--2---:R-:W-:Y:S01]  /*b430*/  SEL R0, RZ, 0x1, P1 ;  /* 0x00000001ff007807 */ /* 0x004fe20000800000 */
[----:B------:R-:W-:Y:S01]  /*b440*/  UIADD3 UR20, UPT, UPT, UR37, UR5, URZ ;  /* 0x0000000525147290 */ /* 0x000fe2000fffe0ff */
[----:B------:R-:W-:Y:S01]  /*b450*/  LOP3.LUT R61, R61, R2, RZ, 0x3c, !PT ;  /* 0x000000023d3d7212 */ /* 0x000fe200078e3cff */
[----:B------:R-:W-:Y:S01]  /*b460*/  UIADD3 UR16, UPT, UPT, UR38, UR4, URZ ;  /* 0x0000000426107290 */ /* 0x000fe2000fffe0ff */
[----:B------:R-:W-:Y:S02]  /*b470*/  LOP3.LUT R62, R62, R0, RZ, 0x3c, !PT ;  /* 0x000000003e3e7212 */ /* 0x000fe400078e3cff */
[----:B------:R-:W-:Y:S02]  /*b480*/  SEL R59, R59, RZ, P0 ;  /* 0x000000ff3b3b7207 */ /* 0x000fe40000000000 */
[----:B------:R-:W-:Y:S01]  /*b490*/  SEL R22, R22, RZ, P1 ;  /* 0x000000ff16167207 */ /* 0x000fe20000800000 */
[----:B------:R-:W-:Y:S06]  /*b4a0*/  BRA.U UP0, `(.L_x_171) ;  /* 0xffffffa500307547 */ /* 0x000fec000b83ffff */
[----:B------:R-:W-:-:S13]  /*b4b0*/  R2UR UR4, R56 ;  /* 0x00000000380472ca */ /* 0x000fda00000e0000 */
[----:B------:R-:W-:-:S09]  /*b4c0*/  UISETP.NE.AND UP0, UPT, UR4, URZ, UPT ;  /* 0x000000ff0400728c */ /* 0x000fd2000bf05270 */
[----:B------:R-:W-:Y:S05]  /*b4d0*/  BRA.U !UP0, `(.L_x_172) ;  /* 0x0000000108487547 */ /* 0x000fea000b800000 */
[----:B------:R-:W2:Y:S02]  /*b4e0*/  LDCU.64 UR4, c[0x0][0x890] ;  /* 0x00011200ff0477ac */ /* 0x000ea40008000a00 */
[----:B--2---:R-:W-:-:S04]  /*b4f0*/  UISETP.NE.U32.AND UP0, UPT, UR4, URZ, UPT ;  /* 0x000000ff0400728c */ /* 0x004fc8000bf05070 */
[----:B------:R-:W-:-:S09]  /*b500*/  UISETP.NE.AND.EX UP0, UPT, UR5, URZ, UPT, UP0 ;  /* 0x000000ff0500728c */ /* 0x000fd2000bf05300 */
[----:B------:R-:W-:Y:S05]  /*b510*/  BRA.U UP0, `(.L_x_173) ;  /* 0x00000001000c7547 */ /* 0x000fea000b800000 */
[----:B------:R-:W-:-:S13]  /*b520*/  FSETP.NEU.AND P0, PT, R27, RZ, PT ;  /* 0x000000ff1b00720b */ /* 0x000fda0003f0d000 */
[----:B------:R-:W-:Y:S05]  /*b530*/  @!P0 EXIT ;  /* 0x000000000000894d */ /* 0x000fea0003800000 */
[----:B------:R-:W-:Y:S05]  /*b540*/  BRA `(.L_x_172) ;  /* 0x00000000002c7947 */ /* 0x000fea0003800000 */
.L_x_173:
[----:B------:R-:W-:Y:S01]  /*b550*/  ISETP.NE.AND P0, PT, R58, RZ, PT ;  /* 0x000000ff3a00720c */ /* 0x000fe20003f05270 */
[----:B------:R-:W-:-:S12]  /*b560*/  BSSY.RECONVERGENT B0, `(.L_x_172) ;  /* 0x0000009000007945 */ /* 0x000fd80003800200 */
[----:B------:R-:W-:Y:S05]  /*b570*/  @P0 BRA `(.L_x_174) ;  /* 0x0000000000140947 */ /* 0x000fea0003800000 */
[----:B------:R-:W2:Y:S02]  /*b580*/  LDCU.64 UR4, c[0x0][0x888] ;  /* 0x00011100ff0477ac */ /* 0x000ea40008000a00 */
[----:B--2---:R-:W-:-:S04]  /*b590*/  ISETP.NE.U32.AND P0, PT, RZ, UR4, PT ;  /* 0x00000004ff007c0c */ /* 0x004fc8000bf05070 */
[----:B------:R-:W-:-:S13]  /*b5a0*/  ISETP.NE.AND.EX P0, PT, RZ, UR5, PT, P0 ;  /* 0x00000005ff007c0c */ /* 0x000fda000bf05300 */
[----:B------:R-:W-:Y:S05]  /*b5b0*/  @!P0 EXIT ;  /* 0x000000000000894d */ /* 0x000fea0003800000 */
[----:B------:R-:W-:Y:S05]  /*b5c0*/  BRA `(.L_x_175) ;  /* 0x0000000000087947 */ /* 0x000fea0003800000 */
.L_x_174:
[----:B------:R-:W-:-:S13]  /*b5d0*/  FSETP.NEU.AND P0, PT, R27, RZ, PT ;  /* 0x000000ff1b00720b */ /* 0x000fda0003f0d000 */
[----:B------:R-:W-:Y:S05]  /*b5e0*/  @!P0 EXIT ;  /* 0x000000000000894d */ /* 0x000fea0003800000 */
.L_x_175:
[----:B------:R-:W-:Y:S05]  /*b5f0*/  BSYNC.RECONVERGENT B0 ;  /* 0x0000000000007941 */ /* 0x000fea0003800200 */
.L_x_172:
[----:B------:R-:W-:Y:S01]  /*b600*/  ULEA UR4, UR47, UR43, 0x3 ;  /* 0x0000002b2f047291 */ /* 0x000fe2000f8e18ff */
[----:B------:R-:W-:-:S04]  /*b610*/  DEPBAR.LE SB0, 0x0 ;  /* 0x000080000000791a */ /* 0x000fc80000000000 */
[----:B------:R-:W-:-:S04]  /*b620*/  UIADD3 UR4, UPT, UPT, UR4, 0x80, URZ ;  /* 0x0000008004047890 */ /* 0x000fc8000fffe0ff */
[----:B------:R-:W-:-:S09]  /*b630*/  UPRMT UR4, UR52, 0x654, UR4 ;  /* 0x0000065434047896 */ /* 0x000fd20008000004 */
[----:B------:R-:W-:Y:S01]  /*b640*/  SYNCS.ARRIVE.TRANS64.RED.A1T0 RZ, [UR4], RZ ;  /* 0x000000ffffff79a7 */ /* 0x000fe20008100404 */
[----:B------:R-:W-:Y:S05]  /*b650*/  EXIT ;  /* 0x000000000000794d */ /* 0x000fea0003800000 */
.L_x_24:
[----:B--2---:R2:W3:Y:S02]  /*b660*/  SYNCS.PHASECHK.TRANS64.TRYWAIT P0, [R0+URZ+0x120], R2 ;  /* 0x00012002000075a7 */ /* 0x0044e400080011ff */
[----:B---3--:R-:W-:Y:S05]  /*b670*/  @!P0 NANOSLEEP.SYNCS 0x989680 ;  /* 0x009896800000895d */ /* 0x008fea0003900000 */
[----:B------:R-:W3:Y:S02]  /*b680*/  @!P0 SYNCS.PHASECHK.TRANS64 P0, [R0+URZ+0x120], R2 ;  /* 0x00012002000085a7 */ /* 0x000ee400080010ff */
[----:B---3--:R-:W-:Y:S05]  /*b690*/  @!P0 BRA `(.L_x_24) ;  /* 0xfffffffc00f08947 */ /* 0x008fea000383ffff */
[----:B------:R-:W-:Y:S05]  /*b6a0*/  BRA `(.L_x_176) ;  /* 0xffffff6000b47947 */ /* 0x000fea000383ffff */
.L_x_27:
[----:B-1----:R-:W-:-:S07]  /*b6b0*/  MOV R0, UR33 ;  /* 0x0000002100007c02 */ /* 0x002fce0008000f00 */
.L_x_177:
[----:B-1----:R1:W2:Y:S02]  /*b6c0*/  SYNCS.PHASECHK.TRANS64.TRYWAIT P0, [R0+URZ+0x30], R3 ;  /* 0x00003003000075a7 */ /* 0x0022a400080011ff */
[----:B--2---:R-:W-:Y:S05]  /*b6d0*/  @!P0 NANOSLEEP.SYNCS 0x989680 ;  /* 0x009896800000895d */ /* 0x004fea0003900000 */
[----:B------:R-:W2:Y:S02]  /*b6e0*/  @!P0 SYNCS.PHASECHK.TRANS64 P0, [R0+URZ+0x30], R3 ;  /* 0x00003003000085a7 */ /* 0x000ea400080010ff */
[----:B--2---:R-:W-:Y:S05]  /*b6f0*/  @!P0 BRA `(.L_x_177) ;  /* 0xfffffffc00f08947 */ /* 0x004fea000383ffff */
[----:B------:R-:W-:Y:S05]  /*b700*/  BRA `(.L_x_26) ;  /* 0xffffff6000fc7947 */ /* 0x000fea000383ffff */
.L_x_34:
[----:B-1----:R-:W-:-:S07]  /*b710*/  MOV R0, UR17 ;  /* 0x0000001100007c02 */ /* 0x002fce0008000f00 */
.L_x_178:
[----:B-1----:R1:W2:Y:S02]  /*b720*/  SYNCS.PHASECHK.TRANS64.TRYWAIT P0, [R0+URZ+0x30], R3 ;  /* 0x00003003000075a7 */ /* 0x0022a400080011ff */
[----:B--2---:R-:W-:Y:S05]  /*b730*/  @!P0 NANOSLEEP.SYNCS 0x989680 ;  /* 0x009896800000895d */ /* 0x004fea0003900000 */
[----:B------:R-:W2:Y:S02]  /*b740*/  @!P0 SYNCS.PHASECHK.TRANS64 P0, [R0+URZ+0x30], R3 ;  /* 0x00003003000085a7 */ /* 0x000ea400080010ff */
[----:B--2---:R-:W-:Y:S05]  /*b750*/  @!P0 BRA `(.L_x_178) ;  /* 0xfffffffc00f08947 */ /* 0x004fea000383ffff */
[----:B------:R-:W-:Y:S05]  /*b760*/  BRA `(.L_x_33) ;  /* 0xffffff6400b87947 */ /* 0x000fea000383ffff */
.L_x_39:
[----:B-1----:R1:W2:Y:S02]  /*b770*/  SYNCS.PHASECHK.TRANS64.TRYWAIT P0, [R3+URZ+0xb0], R0 ;  /* 0x0000b000030075a7 */ /* 0x0022a400080011ff */
[----:B--2---:R-:W-:Y:S05]  /*b780*/  @!P0 NANOSLEEP.SYNCS 0x989680 ;  /* 0x009896800000895d */ /* 0x004fea0003900000 */
[----:B------:R-:W2:Y:S02]  /*b790*/  @!P0 SYNCS.PHASECHK.TRANS64 P0, [R3+URZ+0xb0], R0 ;  /* 0x0000b000030085a7 */ /* 0x000ea400080010ff */
[----:B--2---:R-:W-:Y:S05]  /*b7a0*/  @!P0 BRA `(.L_x_39) ;  /* 0xfffffffc00f08947 */ /* 0x004fea000383ffff */
[----:B------:R-:W-:Y:S05]  /*b7b0*/  BRA `(.L_x_179) ;  /* 0xffffff68005c7947 */ /* 0x000fea000383ffff */
.L_x_43:
[----:B------:R-:W-:-:S07]  /*b7c0*/  MOV R0, UR4 ;  /* 0x0000000400007c02 */ /* 0x000fce0008000f00 */
.L_x_180:
[----:B-1----:R1:W2:Y:S02]  /*b7d0*/  SYNCS.PHASECHK.TRANS64.TRYWAIT P0, [R0+URZ], R2 ;  /* 0x00000002000075a7 */ /* 0x0022a400080011ff */
[----:B--2---:R-:W-:Y:S05]  /*b7e0*/  @!P0 NANOSLEEP.SYNCS 0x989680 ;  /* 0x009896800000895d */ /* 0x004fea0003900000 */
[----:B------:R-:W2:Y:S02]  /*b7f0*/  @!P0 SYNCS.PHASECHK.TRANS64 P0, [R0+URZ], R2 ;  /* 0x00000002000085a7 */ /* 0x000ea400080010ff */
[----:B--2---:R-:W-:Y:S05]  /*b800*/  @!P0 BRA `(.L_x_180) ;  /* 0xfffffffc00f08947 */ /* 0x004fea000383ffff */
[----:B------:R-:W-:Y:S05]  /*b810*/  BRA `(.L_x_181) ;  /* 0xffffff7000087947 */ /* 0x000fea000383ffff */
.L_x_44:
[----:B------:R-:W-:-:S07]  /*b820*/  MOV R0, UR5 ;  /* 0x0000000500007c02 */ /* 0x000fce0008000f00 */
.L_x_182:
[----:B-1----:R1:W2:Y:S02]  /*b830*/  SYNCS.PHASECHK.TRANS64.TRYWAIT P0, [R0+URZ], R3 ;  /* 0x00000003000075a7 */ /* 0x0022a400080011ff */
[----:B--2---:R-:W-:Y:S05]  /*b840*/  @!P0 NANOSLEEP.SYNCS 0x989680 ;  /* 0x009896800000895d */ /* 0x004fea0003900000 */
[----:B------:R-:W2:Y:S02]  /*b850*/  @!P0 SYNCS.PHASECHK.TRANS64 P0, [R0+URZ], R3 ;  /* 0x00000003000085a7 */ /* 0x000ea400080010ff */
[----:B--2---:R-:W-:Y:S05]  /*b860*/  @!P0 BRA `(.L_x_182) ;  /* 0xfffffffc00f08947 */ /* 0x004fea000383ffff */
[----:B------:R-:W-:Y:S05]  /*b870*/  BRA `(.L_x_183) ;  /* 0xffffff7000147947 */ /* 0x000fea000383ffff */
.L_x_45:
[----:B------:R-:W-:-:S07]  /*b880*/  MOV R0, UR5 ;  /* 0x0000000500007c02 */ /* 0x000fce0008000f00 */
.L_x_184:
[----:B-1----:R1:W2:Y:S02]  /*b890*/  SYNCS.PHASECHK.TRANS64.TRYWAIT P0, [R0+URZ], R3 ;  /* 0x00000003000075a7 */ /* 0x0022a400080011ff */
[----:B--2---:R-:W-:Y:S05]  /*b8a0*/  @!P0 NANOSLEEP.SYNCS 0x989680 ;  /* 0x009896800000895d */ /* 0x004fea0003900000 */
[----:B------:R-:W2:Y:S02]  /*b8b0*/  @!P0 SYNCS.PHASECHK.TRANS64 P0, [R0+URZ], R3 ;  /* 0x00000003000085a7 */ /* 0x000ea400080010ff */
[----:B--2---:R-:W-:Y:S05]  /*b8c0*/  @!P0 BRA `(.L_x_184) ;  /* 0xfffffffc00f08947 */ /* 0x004fea000383ffff */
[----:B------:R-:W-:Y:S05]  /*b8d0*/  BRA `(.L_x_185) ;  /* 0xffffff7000207947 */ /* 0x000fea000383ffff */
.L_x_46:
[----:B------:R-:W-:-:S07]  /*b8e0*/  MOV R0, UR5 ;  /* 0x0000000500007c02 */ /* 0x000fce0008000f00 */
.L_x_186:
[----:B-1----:R1:W2:Y:S02]  /*b8f0*/  SYNCS.PHASECHK.TRANS64.TRYWAIT P0, [R0+URZ], R3 ;  /* 0x00000003000075a7 */ /* 0x0022a400080011ff */
[----:B--2---:R-:W-:Y:S05]  /*b900*/  @!P0 NANOSLEEP.SYNCS 0x989680 ;  /* 0x009896800000895d */ /* 0x004fea0003900000 */
[----:B------:R-:W2:Y:S02]  /*b910*/  @!P0 SYNCS.PHASECHK.TRANS64 P0, [R0+URZ], R3 ;  /* 0x00000003000085a7 */ /* 0x000ea400080010ff */
[----:B--2---:R-:W-:Y:S05]  /*b920*/  @!P0 BRA `(.L_x_186) ;  /* 0xfffffffc00f08947 */ /* 0x004fea000383ffff */
[----:B------:R-:W-:Y:S05]  /*b930*/  BRA `(.L_x_187) ;  /* 0xffffff70002c7947 */ /* 0x000fea000383ffff */
.L_x_47:
[----:B------:R-:W-:-:S07]  /*b940*/  MOV R0, UR5 ;  /* 0x0000000500007c02 */ /* 0x000fce0008000f00 */
.L_x_188:
[----:B-1----:R1:W2:Y:S02]  /*b950*/  SYNCS.PHASECHK.TRANS64.TRYWAIT P0, [R0+URZ], R3 ;  /* 0x00000003000075a7 */ /* 0x0022a400080011ff */
[----:B--2---:R-:W-:Y:S05]  /*b960*/  @!P0 NANOSLEEP.SYNCS 0x989680 ;  /* 0x009896800000895d */ /* 0x004fea0003900000 */
[----:B------:R-:W2:Y:S02]  /*b970*/  @!P0 SYNCS.PHASECHK.TRANS64 P0, [R0+URZ], R3 ;  /* 0x00000003000085a7 */ /* 0x000ea400080010ff */
[----:B--2---:R-:W-:Y:S05]  /*b980*/  @!P0 BRA `(.L_x_188) ;  /* 0xfffffffc00f08947 */ /* 0x004fea000383ffff */
[----:B------:R-:W-:Y:S05]  /*b990*/  BRA `(.L_x_189) ;  /* 0xffffff7000387947 */ /* 0x000fea000383ffff */
.L_x_50:
[----:B-1----:R1:W2:Y:S02]  /*b9a0*/  SYNCS.PHASECHK.TRANS64.TRYWAIT P0, [R2+URZ+0x110], R4 ;  /* 0x00011004020075a7 */ /* 0x0022a400080011ff */
[----:B--2---:R-:W-:Y:S05]  /*b9b0*/  @!P0 NANOSLEEP.SYNCS 0x989680 ;  /* 0x009896800000895d */ /* 0x004fea0003900000 */
[----:B------:R-:W2:Y:S02]  /*b9c0*/  @!P0 SYNCS.PHASECHK.TRANS64 P0, [R2+URZ+0x110], R4 ;  /* 0x00011004020085a7 */ /* 0x000ea400080010ff */
[----:B--2---:R-:W-:Y:S05]  /*b9d0*/  @!P0 BRA `(.L_x_50) ;  /* 0xfffffffc00f08947 */ /* 0x004fea000383ffff */
[----:B------:R-:W-:Y:S05]  /*b9e0*/  BRA `(.L_x_190) ;  /* 0xffffff7000947947 */ /* 0x000fea000383ffff */
.L_x_51:
[----:B------:R-:W-:-:S07]  /*b9f0*/  MOV R2, UR4 ;  /* 0x0000000400027c02 */ /* 0x000fce0008000f00 */
.L_x_191:
[----:B-1----:R1:W2:Y:S02]  /*ba00*/  SYNCS.PHASECHK.TRANS64.TRYWAIT P0, [R2+URZ+0xc0], R5 ;  /* 0x0000c005020075a7 */ /* 0x0022a400080011ff */
[----:B--2---:R-:W-:Y:S05]  /*ba10*/  @!P0 NANOSLEEP.SYNCS 0x989680 ;  /* 0x009896800000895d */ /* 0x004fea0003900000 */
[----:B------:R-:W2:Y:S02]  /*ba20*/  @!P0 SYNCS.PHASECHK.TRANS64 P0, [R2+URZ+0xc0], R5 ;  /* 0x0000c005020085a7 */ /* 0x000ea400080010ff */
[----:B--2---:R-:W-:Y:S05]  /*ba30*/  @!P0 BRA `(.L_x_191) ;  /* 0xfffffffc00f08947 */ /* 0x004fea000383ffff */
[----:B------:R-:W-:Y:S05]  /*ba40*/  BRA `(.L_x_192) ;  /* 0xffffff7000a47947 */ /* 0x000fea000383ffff */
.L_x_52:
[----:B-1----:R1:W2:Y:S02]  /*ba50*/  SYNCS.PHASECHK.TRANS64.TRYWAIT P1, [R2+URZ+0xb0], R4 ;  /* 0x0000b004020075a7 */ /* 0x0022a400080211ff */
[----:B--2---:R-:W-:Y:S05]  /*ba60*/  @!P1 NANOSLEEP.SYNCS 0x989680 ;  /* 0x009896800000995d */ /* 0x004fea0003900000 */
[----:B------:R-:W2:Y:S02]  /*ba70*/  @!P1 SYNCS.PHASECHK.TRANS64 P1, [R2+URZ+0xb0], R4 ;  /* 0x0000b004020095a7 */ /* 0x000ea400080210ff */
[----:B--2---:R-:W-:Y:S05]  /*ba80*/  @!P1 BRA `(.L_x_52) ;  /* 0xfffffffc00f09947 */ /* 0x004fea000383ffff */
[----:B------:R-:W-:Y:S05]  /*ba90*/  BRA `(.L_x_193) ;  /* 0xffffff7000d47947 */ /* 0x000fea000383ffff */
.L_x_55:
[----:B------:R-:W-:-:S07]  /*baa0*/  MOV R0, UR4 ;  /* 0x0000000400007c02 */ /* 0x000fce0008000f00 */
.L_x_194:
[----:B-1----:R1:W2:Y:S02]  /*bab0*/  SYNCS.PHASECHK.TRANS64.TRYWAIT P0, [R0+URZ+0xc0], R2 ;  /* 0x0000c002000075a7 */ /* 0x0022a400080011ff */
[----:B--2---:R-:W-:Y:S05]  /*bac0*/  @!P0 NANOSLEEP.SYNCS 0x989680 ;  /* 0x009896800000895d */ /* 0x004fea0003900000 */
[----:B------:R-:W2:Y:S02]  /*bad0*/  @!P0 SYNCS.PHASECHK.TRANS64 P0, [R0+URZ+0xc0], R2 ;  /* 0x0000c002000085a7 */ /* 0x000ea400080010ff */
[----:B--2---:R-:W-:Y:S05]  /*bae0*/  @!P0 BRA `(.L_x_194) ;  /* 0xfffffffc00f08947 */ /* 0x004fea000383ffff */
[----:B------:R-:W-:Y:S05]  /*baf0*/  BRA `(.L_x_54) ;  /* 0xffffff7400287947 */ /* 0x000fea000383ffff */
.L_x_62:
[----:B-1----:R1:W2:Y:S02]  /*bb00*/  SYNCS.PHASECHK.TRANS64.TRYWAIT P1, [R0+URZ+0xb0], R2 ;  /* 0x0000b002000075a7 */ /* 0x0022a400080211ff */
[----:B--2---:R-:W-:Y:S05]  /*bb10*/  @!P1 NANOSLEEP.SYNCS 0x989680 ;  /* 0x009896800000995d */ /* 0x004fea0003900000 */
[----:B------:R-:W2:Y:S02]  /*bb20*/  @!P1 SYNCS.PHASECHK.TRANS64 P1, [R0+URZ+0xb0], R2 ;  /* 0x0000b002000095a7 */ /* 0x000ea400080210ff */
[----:B--2---:R-:W-:Y:S05]  /*bb30*/  @!P1 BRA `(.L_x_62) ;  /* 0xfffffffc00f09947 */ /* 0x004fea000383ffff */
[----:B------:R-:W-:Y:S05]  /*bb40*/  BRA `(.L_x_195) ;  /* 0xffffff78009c7947 */ /* 0x000fea000383ffff */
.L_x_63:
[----:B------:R-:W-:-:S07]  /*bb50*/  MOV R2, UR30 ;  /* 0x0000001e00027c02 */ /* 0x000fce0008000f00 */
.L_x_196:
[----:B-1----:R1:W2:Y:S02]  /*bb60*/  SYNCS.PHASECHK.TRANS64.TRYWAIT P0, [R2+URZ+0xf0], R0 ;  /* 0x0000f000020075a7 */ /* 0x0022a400080011ff */
[----:B--2---:R-:W-:Y:S05]  /*bb70*/  @!P0 NANOSLEEP.SYNCS 0x989680 ;  /* 0x009896800000895d */ /* 0x004fea0003900000 */
[----:B------:R-:W2:Y:S02]  /*bb80*/  @!P0 SYNCS.PHASECHK.TRANS64 P0, [R2+URZ+0xf0], R0 ;  /* 0x0000f000020085a7 */ /* 0x000ea400080010ff */
[----:B--2---:R-:W-:Y:S05]  /*bb90*/  @!P0 BRA `(.L_x_196) ;  /* 0xfffffffc00f08947 */ /* 0x004fea000383ffff */
[----:B------:R-:W-:Y:S05]  /*bba0*/  BRA `(.L_x_197) ;  /* 0xffffff7800d47947 */ /* 0x000fea000383ffff */
.L_x_66:
[----:B------:R-:W-:Y:S07]  /*bbb0*/  MOV R0, UR5 ;  /* 0x0000000500007c02 */ /* 0x000fee0008000f00 */
.L_x_198:
[----:B-1----:R1:W2:Y:S02]  /*bbc0*/  SYNCS.PHASECHK.TRANS64.TRYWAIT P0, [R0+URZ], R2 ;  /* 0x00000002000075a7 */ /* 0x0022a400080011ff */
[----:B--2---:R-:W-:Y:S05]  /*bbd0*/  @!P0 NANOSLEEP.SYNCS 0x989680 ;  /* 0x009896800000895d */ /* 0x004fea0003900000 */
[----:B------:R-:W2:Y:S02]  /*bbe0*/  @!P0 SYNCS.PHASECHK.TRANS64 P0, [R0+URZ], R2 ;  /* 0x00000002000085a7 */ /* 0x000ea400080010ff */
[----:B--2---:R-:W-:Y:S05]  /*bbf0*/  @!P0 BRA `(.L_x_198) ;  /* 0xfffffffc00f08947 */ /* 0x004fea000383ffff */
[----:B------:R-:W-:Y:S05]  /*bc00*/  BRA `(.L_x_65) ;  /* 0xffffff7800f07947 */ /* 0x000fea000383ffff */
.L_x_69:
[----:B------:R-:W-:-:S07]  /*bc10*/  MOV R0, UR4 ;  /* 0x0000000400007c02 */ /* 0x000fce0008000f00 */
.L_x_199:
[----:B--2---:R2:W4:Y:S02]  /*bc20*/  SYNCS.PHASECHK.TRANS64.TRYWAIT P0, [R0+URZ], R2 ;  /* 0x00000002000075a7 */ /* 0x00452400080011ff */
[----:B----4-:R-:W-:Y:S05]  /*bc30*/  @!P0 NANOSLEEP.SYNCS 0x989680 ;  /* 0x009896800000895d */ /* 0x010fea0003900000 */
[----:B------:R-:W4:Y:S02]  /*bc40*/  @!P0 SYNCS.PHASECHK.TRANS64 P0, [R0+URZ], R2 ;  /* 0x00000002000085a7 */ /* 0x000f2400080010ff */
[----:B----4-:R-:W-:Y:S05]  /*bc50*/  @!P0 BRA `(.L_x_199) ;  /* 0xfffffffc00f08947 */ /* 0x010fea000383ffff */
[----:B------:R-:W-:Y:S05]  /*bc60*/  BRA `(.L_x_200) ;  /* 0xffffff7c00cc7947 */ /* 0x000fea000383ffff */
.L_x_70:
[----:B------:R-:W-:-:S07]  /*bc70*/  MOV R0, UR5 ;  /* 0x0000000500007c02 */ /* 0x000fce0008000f00 */
.L_x_201:
[----:B-1----:R1:W2:Y:S02]  /*bc80*/  SYNCS.PHASECHK.TRANS64.TRYWAIT P0, [R0+URZ], R3 ;  /* 0x00000003000075a7 */ /* 0x0022a400080011ff */
[----:B--2---:R-:W-:Y:S05]  /*bc90*/  @!P0 NANOSLEEP.SYNCS 0x989680 ;  /* 0x009896800000895d */ /* 0x004fea0003900000 */
[----:B------:R-:W2:Y:S02]  /*bca0*/  @!P0 SYNCS.PHASECHK.TRANS64 P0, [R0+URZ], R3 ;  /* 0x00000003000085a7 */ /* 0x000ea400080010ff */
[----:B--2---:R-:W-:Y:S05]  /*bcb0*/  @!P0 BRA `(.L_x_201) ;  /* 0xfffffffc00f08947 */ /* 0x004fea000383ffff */
[----:B------:R-:W-:Y:S05]  /*bcc0*/  BRA `(.L_x_202) ;  /* 0xffffff7c00d87947 */ /* 0x000fea000383ffff */
.L_x_71:
[----:B------:R-:W-:-:S07]  /*bcd0*/  MOV R0, UR5 ;  /* 0x0000000500007c02 */ /* 0x000fce0008000f00 */
.L_x_203:
[----:B-1----:R1:W2:Y:S02]  /*bce0*/  SYNCS.PHASECHK.TRANS64.TRYWAIT P0, [R0+URZ], R3 ;  /* 0x00000003000075a7 */ /* 0x0022a400080011ff */
[----:B--2---:R-:W-:Y:S05]  /*bcf0*/  @!P0 NANOSLEEP.SYNCS 0x989680 ;  /* 0x009896800000895d */ /* 0x004fea0003900000 */
[----:B------:R-:W2:Y:S02]  /*bd00*/  @!P0 SYNCS.PHASECHK.TRANS64 P0, [R0+URZ], R3 ;  /* 0x00000003000085a7 */ /* 0x000ea400080010ff */
[----:B--2---:R-:W-:Y:S05]  /*bd10*/  @!P0 BRA `(.L_x_203) ;  /* 0xfffffffc00f08947 */ /* 0x004fea000383ffff */
[----:B------:R-:W-:Y:S05]  /*bd20*/  BRA `(.L_x_204) ;  /* 0xffffff7c00e47947 */ /* 0x000fea000383ffff */
.L_x_72:
[----:B-1----:R-:W-:-:S07]  /*bd30*/  MOV R0, UR4 ;  /* 0x0000000400007c02 */ /* 0x002fce0008000f00 */
.L_x_205:
[----:B-1----:R1:W2:Y:S02]  /*bd40*/  SYNCS.PHASECHK.TRANS64.TRYWAIT P0, [R0+URZ], R2 ;  /* 0x00000002000075a7 */ /* 0x0022a400080011ff */
[----:B--2---:R-:W-:Y:S05]  /*bd50*/  @!P0 NANOSLEEP.SYNCS 0x989680 ;  /* 0x009896800000895d */ /* 0x004fea0003900000 */
[----:B------:R-:W2:Y:S02]  /*bd60*/  @!P0 SYNCS.PHASECHK.TRANS64 P0, [R0+URZ], R2 ;  /* 0x00000002000085a7 */ /* 0x000ea400080010ff */
[----:B--2---:R-:W-:Y:S05]  /*bd70*/  @!P0 BRA `(.L_x_205) ;  /* 0xfffffffc00f08947 */ /* 0x004fea000383ffff */
[----:B------:R-:W-:Y:S05]  /*bd80*/  BRA `(.L_x_206) ;  /* 0xffffff7c00f07947 */ /* 0x000fea000383ffff */
.L_x_77:
[----:B--2---:R2:W3:Y:S02]  /*bd90*/  SYNCS.PHASECHK.TRANS64.TRYWAIT P0, [R12+URZ+0xb0], R0 ;  /* 0x0000b0000c0075a7 */ /* 0x0044e400080011ff */
[----:B---3--:R-:W-:Y:S05]  /*bda0*/  @!P0 NANOSLEEP.SYNCS 0x989680 ;  /* 0x009896800000895d */ /* 0x008fea0003900000 */
[----:B------:R-:W3:Y:S02]  /*bdb0*/  @!P0 SYNCS.PHASECHK.TRANS64 P0, [R12+URZ+0xb0], R0 ;  /* 0x0000b0000c0085a7 */ /* 0x000ee400080010ff */
[----:B---3--:R-:W-:Y:S05]  /*bdc0*/  @!P0 BRA `(.L_x_77) ;  /* 0xfffffffc00f08947 */ /* 0x008fea000383ffff */
[----:B------:R-:W-:Y:S05]  /*bdd0*/  BRA `(.L_x_207) ;  /* 0xffffff8400087947 */ /* 0x000fea000383ffff */
.L_x_80:
[----:B-1----:R-:W-:Y:S07]  /*bde0*/  MOV R0, UR21 ;  /* 0x0000001500007c02 */ /* 0x002fee0008000f00 */
.L_x_208:
[----:B-1----:R1:W2:Y:S02]  /*bdf0*/  SYNCS.PHASECHK.TRANS64.TRYWAIT P2, [R0+URZ+0xa8], R6 ;  /* 0x0000a806000075a7 */ /* 0x0022a400080411ff */
[----:B--2---:R-:W-:Y:S05]  /*be00*/  @!P2 NANOSLEEP.SYNCS 0x989680 ;  /* 0x009896800000a95d */ /* 0x004fea0003900000 */
[----:B------:R-:W2:Y:S02]  /*be10*/  @!P2 SYNCS.PHASECHK.TRANS64 P2, [R0+URZ+0xa8], R6 ;  /* 0x0000a8060000a5a7 */ /* 0x000ea400080410ff */
[----:B--2---:R-:W-:Y:S05]  /*be20*/  @!P2 BRA `(.L_x_208) ;  /* 0xfffffffc00f0a947 */ /* 0x004fea000383ffff */
[----:B------:R-:W-:Y:S05]  /*be30*/  BRA `(.L_x_79) ;  /* 0xffffff8800747947 */ /* 0x000fea000383ffff */
.L_x_83:
[----:B------:R-:W-:Y:S07]  /*be40*/  MOV R0, UR21 ;  /* 0x0000001500007c02 */ /* 0x000fee0008000f00 */
.L_x_209:
[----:B-1----:R1:W2:Y:S02]  /*be50*/  SYNCS.PHASECHK.TRANS64.TRYWAIT P0, [R0+URZ+0x80], R10 ;  /* 0x0000800a000075a7 */ /* 0x0022a400080011ff */
[----:B--2---:R-:W-:Y:S05]  /*be60*/  @!P0 NANOSLEEP.SYNCS 0x989680 ;  /* 0x009896800000895d */ /* 0x004fea0003900000 */
[----:B------:R-:W2:Y:S02]  /*be70*/  @!P0 SYNCS.PHASECHK.TRANS64 P0, [R0+URZ+0x80], R10 ;  /* 0x0000800a000085a7 */ /* 0x000ea400080010ff */
[----:B--2---:R-:W-:Y:S05]  /*be80*/  @!P0 BRA `(.L_x_209) ;  /* 0xfffffffc00f08947 */ /* 0x004fea000383ffff */
[----:B------:R-:W-:Y:S05]  /*be90*/  BRA `(.L_x_210) ;  /* 0xffffff8800d07947 */ /* 0x000fea000383ffff */
.L_x_84:
[----:B------:R-:W-:Y:S07]  /*bea0*/  MOV R0, UR21 ;  /* 0x0000001500007c02 */ /* 0x000fee0008000f00 */
.L_x_211:
[----:B-1----:R1:W2:Y:S02]  /*beb0*/  SYNCS.PHASECHK.TRANS64.TRYWAIT P0, [R0+URZ+0x88], R10 ;  /* 0x0000880a000075a7 */ /* 0x0022a400080011ff */
[----:B--2---:R-:W-:Y:S05]  /*bec0*/  @!P0 NANOSLEEP.SYNCS 0x989680 ;  /* 0x009896800000895d */ /* 0x004fea0003900000 */
[----:B------:R-:W2:Y:S02]  /*bed0*/  @!P0 SYNCS.PHASECHK.TRANS64 P0, [R0+URZ+0x88], R10 ;  /* 0x0000880a000085a7 */ /* 0x000ea400080010ff */
[----:B--2---:R-:W-:Y:S05]  /*bee0*/  @!P0 BRA `(.L_x_211) ;  /* 0xfffffffc00f08947 */ /* 0x004fea000383ffff */
[----:B------:R-:W-:Y:S05]  /*bef0*/  BRA `(.L_x_212) ;  /* 0xffffff8c000c7947 */ /* 0x000fea000383ffff */
.L_x_85:
[----:B------:R-:W-:Y:S07]  /*bf00*/  MOV R0, UR21 ;  /* 0x0000001500007c02 */ /* 0x000fee0008000f00 */
.L_x_213:
[----:B-1----:R1:W2:Y:S02]  /*bf10*/  SYNCS.PHASECHK.TRANS64.TRYWAIT P0, [R0+URZ+0x90], R10 ;  /* 0x0000900a000075a7 */ /* 0x0022a400080011ff */
[----:B--2---:R-:W-:Y:S05]  /*bf20*/  @!P0 NANOSLEEP.SYNCS 0x989680 ;  /* 0x009896800000895d */ /* 0x004fea0003900000 */
[----:B------:R-:W2:Y:S02]  /*bf30*/  @!P0 SYNCS.PHASECHK.TRANS64 P0, [R0+URZ+0x90], R10 ;  /* 0x0000900a000085a7 */ /* 0x000ea400080010ff */
[----:B--2---:R-:W-:Y:S05]  /*bf40*/  @!P0 BRA `(.L_x_213) ;  /* 0xfffffffc00f08947 */ /* 0x004fea000383ffff */
[----:B------:R-:W-:Y:S05]  /*bf50*/  BRA `(.L_x_214) ;  /* 0xffffff8c004c7947 */ /* 0x000fea000383ffff */
.L_x_86:
[----:B------:R-:W-:Y:S07]  /*bf60*/  MOV R0, UR21 ;  /* 0x0000001500007c02 */ /* 0x000fee0008000f00 */
.L_x_215:
[----:B-1----:R1:W2:Y:S02]  /*bf70*/  SYNCS.PHASECHK.TRANS64.TRYWAIT P0, [R0+URZ+0x98], R10 ;  /* 0x0000980a000075a7 */ /* 0x0022a400080011ff */
[----:B--2---:R-:W-:Y:S05]  /*bf80*/  @!P0 NANOSLEEP.SYNCS 0x989680 ;  /* 0x009896800000895d */ /* 0x004fea0003900000 */
[----:B------:R-:W2:Y:S02]  /*bf90*/  @!P0 SYNCS.PHASECHK.TRANS64 P0, [R0+URZ+0x98], R10 ;  /* 0x0000980a000085a7 */ /* 0x000ea400080010ff */
[----:B--2---:R-:W-:Y:S05]  /*bfa0*/  @!P0 BRA `(.L_x_215) ;  /* 0xfffffffc00f08947 */ /* 0x004fea000383ffff */
[----:B------:R-:W-:Y:S05]  /*bfb0*/  BRA `(.L_x_216) ;  /* 0xffffff8c00907947 */ /* 0x000fea000383ffff */
.L_x_87:
[----:B------:R-:W-:Y:S07]  /*bfc0*/  MOV R0, UR21 ;  /* 0x0000001500007c02 */ /* 0x000fee0008000f00 */
.L_x_217:
[----:B-1----:R1:W2:Y:S02]  /*bfd0*/  SYNCS.PHASECHK.TRANS64.TRYWAIT P0, [R0+URZ+0x80], R9 ;  /* 0x00008009000075a7 */ /* 0x0022a400080011ff */
[----:B--2---:R-:W-:Y:S05]  /*bfe0*/  @!P0 NANOSLEEP.SYNCS 0x989680 ;  /* 0x009896800000895d */ /* 0x004fea0003900000 */
[----:B------:R-:W2:Y:S02]  /*bff0*/  @!P0 SYNCS.PHASECHK.TRANS64 P0, [R0+URZ+0x80], R9 ;  /* 0x00008009000085a7 */ /* 0x000ea400080010ff */
[----:B--2---:R-:W-:Y:S05]  /*c000*/  @!P0 BRA `(.L_x_217) ;  /* 0xfffffffc00f08947 */ /* 0x004fea000383ffff */
[----:B------:R-:W-:Y:S05]  /*c010*/  BRA `(.L_x_218) ;  /* 0xffffff8c00d87947 */ /* 0x000fea000383ffff */
.L_x_88:
[----:B------:R-:W-:Y:S07]  /*c020*/  MOV R0, UR21 ;  /* 0x0000001500007c02 */ /* 0x000fee0008000f00 */
.L_x_219:
[----:B-1----:R1:W2:Y:S02]  /*c030*/  SYNCS.PHASECHK.TRANS64.TRYWAIT P0, [R0+URZ+0x88], R9 ;  /* 0x00008809000075a7 */ /* 0x0022a400080011ff */
[----:B--2---:R-:W-:Y:S05]  /*c040*/  @!P0 NANOSLEEP.SYNCS 0x989680 ;  /* 0x009896800000895d */ /* 0x004fea0003900000 */
[----:B------:R-:W2:Y:S02]  /*c050*/  @!P0 SYNCS.PHASECHK.TRANS64 P0, [R0+URZ+0x88], R9 ;  /* 0x00008809000085a7 */ /* 0x000ea400080010ff */
[----:B--2---:R-:W-:Y:S05]  /*c060*/  @!P0 BRA `(.L_x_219) ;  /* 0xfffffffc00f08947 */ /* 0x004fea000383ffff */
[----:B------:R-:W-:Y:S05]  /*c070*/  BRA `(.L_x_220) ;  /* 0xffffff9000207947 */ /* 0x000fea000383ffff */
.L_x_89:
[----:B------:R-:W-:Y:S07]  /*c080*/  MOV R0, UR21 ;  /* 0x0000001500007c02 */ /* 0x000fee0008000f00 */
.L_x_221:
[----:B-1----:R1:W2:Y:S02]  /*c090*/  SYNCS.PHASECHK.TRANS64.TRYWAIT P0, [R0+URZ+0x90], R9 ;  /* 0x00009009000075a7 */ /* 0x0022a400080011ff */
[----:B--2---:R-:W-:Y:S05]  /*c0a0*/  @!P0 NANOSLEEP.SYNCS 0x989680 ;  /* 0x009896800000895d */ /* 0x004fea0003900000 */
[----:B------:R-:W2:Y:S02]  /*c0b0*/  @!P0 SYNCS.PHASECHK.TRANS64 P0, [R0+URZ+0x90], R9 ;  /* 0x00009009000085a7 */ /* 0x000ea400080010ff */
[----:B--2---:R-:W-:Y:S05]  /*c0c0*/  @!P0 BRA `(.L_x_221) ;  /* 0xfffffffc00f08947 */ /* 0x004fea000383ffff */
[----:B------:R-:W-:Y:S05]  /*c0d0*/  BRA `(.L_x_222) ;  /* 0xffffff9000687947 */ /* 0x000fea000383ffff */
.L_x_90:
[----:B------:R-:W-:Y:S07]  /*c0e0*/  MOV R0, UR21 ;  /* 0x0000001500007c02 */ /* 0x000fee0008000f00 */
.L_x_223:
[----:B-1----:R1:W2:Y:S02]  /*c0f0*/  SYNCS.PHASECHK.TRANS64.TRYWAIT P0, [R0+URZ+0x98], R9 ;  /* 0x00009809000075a7 */ /* 0x0022a400080011ff */
[----:B--2---:R-:W-:Y:S05]  /*c100*/  @!P0 NANOSLEEP.SYNCS 0x989680 ;  /* 0x009896800000895d */ /* 0x004fea0003900000 */
[----:B------:R-:W2:Y:S02]  /*c110*/  @!P0 SYNCS.PHASECHK.TRANS64 P0, [R0+URZ+0x98], R9 ;  /* 0x00009809000085a7 */ /* 0x000ea400080010ff */
[----:B--2---:R-:W-:Y:S05]  /*c120*/  @!P0 BRA `(.L_x_223) ;  /* 0xfffffffc00f08947 */ /* 0x004fea000383ffff */
[----:B------:R-:W-:Y:S05]  /*c130*/  BRA `(.L_x_224) ;  /* 0xffffff9000ac7947 */ /* 0x000fea000383ffff */
.L_x_92:
[----:B------:R-:W-:-:S07]  /*c140*/  MOV R0, UR21 ;  /* 0x0000001500007c02 */ /* 0x000fce0008000f00 */
.L_x_225:
[----:B-1----:R1:W3:Y:S02]  /*c150*/  SYNCS.PHASECHK.TRANS64.TRYWAIT P0, [R0+URZ+0x80], R10 ;  /* 0x0000800a000075a7 */ /* 0x0022e400080011ff */
[----:B---3--:R-:W-:Y:S05]  /*c160*/  @!P0 NANOSLEEP.SYNCS 0x989680 ;  /* 0x009896800000895d */ /* 0x008fea0003900000 */
[----:B------:R-:W3:Y:S02]  /*c170*/  @!P0 SYNCS.PHASECHK.TRANS64 P0, [R0+URZ+0x80], R10 ;  /* 0x0000800a000085a7 */ /* 0x000ee400080010ff */
[----:B---3--:R-:W-:Y:S05]  /*c180*/  @!P0 BRA `(.L_x_225) ;  /* 0xfffffffc00f08947 */ /* 0x008fea000383ffff */
[----:B------:R-:W-:Y:S05]  /*c190*/  BRA `(.L_x_226) ;  /* 0xffffff94001c7947 */ /* 0x000fea000383ffff */
.L_x_93:
[----:B-1----:R-:W-:-:S07]  /*c1a0*/  MOV R0, UR21 ;  /* 0x0000001500007c02 */ /* 0x002fce0008000f00 */
.L_x_227:
[----:B-1----:R1:W3:Y:S02]  /*c1b0*/  SYNCS.PHASECHK.TRANS64.TRYWAIT P0, [R0+URZ+0x88], R10 ;  /* 0x0000880a000075a7 */ /* 0x0022e400080011ff */
[----:B---3--:R-:W-:Y:S05]  /*c1c0*/  @!P0 NANOSLEEP.SYNCS 0x989680 ;  /* 0x009896800000895d */ /* 0x008fea0003900000 */
[----:B------:R-:W3:Y:S02]  /*c1d0*/  @!P0 SYNCS.PHASECHK.TRANS64 P0, [R0+URZ+0x88], R10 ;  /* 0x0000880a000085a7 */ /* 0x000ee400080010ff */
[----:B---3--:R-:W-:Y:S05]  /*c1e0*/  @!P0 BRA `(.L_x_227) ;  /* 0xfffffffc00f08947 */ /* 0x008fea000383ffff */
[----:B------:R-:W-:Y:S05]  /*c1f0*/  BRA `(.L_x_228) ;  /* 0xffffff94000c7947 */ /* 0x000fea000383ffff */
.L_x_94:
[----:B------:R-:W-:-:S07]  /*c200*/  MOV R2, UR21 ;  /* 0x0000001500027c02 */ /* 0x000fce0008000f00 */
.L_x_229:
[----:B-1----:R1:W3:Y:S02]  /*c210*/  SYNCS.PHASECHK.TRANS64.TRYWAIT P0, [R2+URZ+0x90], R10 ;  /* 0x0000900a020075a7 */ /* 0x0022e400080011ff */
[----:B---3--:R-:W-:Y:S05]  /*c220*/  @!P0 NANOSLEEP.SYNCS 0x989680 ;  /* 0x009896800000895d */ /* 0x008fea0003900000 */
[----:B------:R-:W3:Y:S02]  /*c230*/  @!P0 SYNCS.PHASECHK.TRANS64 P0, [R2+URZ+0x90], R10 ;  /* 0x0000900a020085a7 */ /* 0x000ee400080010ff */
[----:B---3--:R-:W-:Y:S05]  /*c240*/  @!P0 BRA `(.L_x_229) ;  /* 0xfffffffc00f08947 */ /* 0x008fea000383ffff */
[----:B------:R-:W-:Y:S05]  /*c250*/  BRA `(.L_x_230) ;  /* 0xffffff9400007947 */ /* 0x000fea000383ffff */
.L_x_96:
[----:B-1----:R1:W2:Y:S02]  /*c260*/  SYNCS.PHASECHK.TRANS64.TRYWAIT P0, [R0+URZ+0xb0], R2 ;  /* 0x0000b002000075a7 */ /* 0x0022a400080011ff */
[----:B--2---:R-:W-:Y:S05]  /*c270*/  @!P0 NANOSLEEP.SYNCS 0x989680 ;  /* 0x009896800000895d */ /* 0x004fea0003900000 */
[----:B------:R-:W2:Y:S02]  /*c280*/  @!P0 SYNCS.PHASECHK.TRANS64 P0, [R0+URZ+0xb0], R2 ;  /* 0x0000b002000085a7 */ /* 0x000ea400080010ff */
[----:B--2---:R-:W-:Y:S05]  /*c290*/  @!P0 BRA `(.L_x_96) ;  /* 0xfffffffc00f08947 */ /* 0x004fea000383ffff */
[----:B------:R-:W-:Y:S05]  /*c2a0*/  BRA `(.L_x_231) ;  /* 0xffffff9400c47947 */ /* 0x000fea000383ffff */
.L_x_107:
[----:B-1----:R-:W-:Y:S04]  /*c2b0*/  MOV R2, UR43 ;  /* 0x0000002b00027c02 */ /* 0x002fe80008000f00 */
[----:B------:R1:W3:Y:S03]  /*c2c0*/  SYNCS.PHASECHK.TRANS64.TRYWAIT P1, [R2+URZ+0x60], R3 ;  /* 0x00006003020075a7 */ /* 0x0002e600080211ff */
[----:B---3--:R-:W-:Y:S05]  /*c2d0*/  @!P1 NANOSLEEP.SYNCS 0x989680 ;  /* 0x009896800000995d */ /* 0x008fea0003900000 */
[----:B------:R-:W3:Y:S02]  /*c2e0*/  @!P1 SYNCS.PHASECHK.TRANS64 P1, [R2+URZ+0x60], R3 ;  /* 0x00006003020095a7 */ /* 0x000ee400080210ff */
[----:B---3--:R-:W-:Y:S05]  /*c2f0*/  @!P1 BRA `(.L_x_107) ;  /* 0xfffffffc00ec9947 */ /* 0x008fea000383ffff */
[----:B------:R-:W-:Y:S05]  /*c300*/  BRA `(.L_x_106) ;  /* 0xffffffa400387947 */ /* 0x000fea000383ffff */
.L_x_109:
[----:B-1----:R1:W4:Y:S02]  /*c310*/  SYNCS.PHASECHK.TRANS64.TRYWAIT P0, [R26+URZ+0xd0], R0 ;  /* 0x0000d0001a0075a7 */ /* 0x00232400080011ff */
[----:B----4-:R-:W-:Y:S05]  /*c320*/  @!P0 NANOSLEEP.SYNCS 0x989680 ;  /* 0x009896800000895d */ /* 0x010fea0003900000 */
[----:B------:R-:W4:Y:S02]  /*c330*/  @!P0 SYNCS.PHASECHK.TRANS64 P0, [R26+URZ+0xd0], R0 ;  /* 0x0000d0001a0085a7 */ /* 0x000f2400080010ff */
[----:B----4-:R-:W-:Y:S05]  /*c340*/  @!P0 BRA `(.L_x_109) ;  /* 0xfffffffc00f08947 */ /* 0x010fea000383ffff */
[----:B------:R-:W-:Y:S05]  /*c350*/  BRA `(.L_x_108) ;  /* 0xffffffa400607947 */ /* 0x000fea000383ffff */
.L_x_118:
[----:B-1----:R1:W2:Y:S02]  /*c360*/  SYNCS.PHASECHK.TRANS64.TRYWAIT P0, [R2+URZ+0x60], R0 ;  /* 0x00006000020075a7 */ /* 0x0022a400080011ff */
[----:B--2---:R-:W-:Y:S05]  /*c370*/  @!P0 NANOSLEEP.SYNCS 0x989680 ;  /* 0x009896800000895d */ /* 0x004fea0003900000 */
[----:B------:R-:W2:Y:S02]  /*c380*/  @!P0 SYNCS.PHASECHK.TRANS64 P0, [R2+URZ+0x60], R0 ;  /* 0x00006000020085a7 */ /* 0x000ea400080010ff */
[----:B--2---:R-:W-:Y:S05]  /*c390*/  @!P0 BRA `(.L_x_118) ;  /* 0xfffffffc00f08947 */ /* 0x004fea000383ffff */
[----:B------:R-:W-:Y:S05]  /*c3a0*/  BRA `(.L_x_117) ;  /* 0xffffffac007c7947 */ /* 0x000fea000383ffff */
.L_x_126:
[----:B-1----:R1:W2:Y:S02]  /*c3b0*/  SYNCS.PHASECHK.TRANS64.TRYWAIT P0, [R0+URZ+0x60], R6 ;  /* 0x00006006000075a7 */ /* 0x0022a400080011ff */
[----:B--2---:R-:W-:Y:S05]  /*c3c0*/  @!P0 NANOSLEEP.SYNCS 0x989680 ;  /* 0x009896800000895d */ /* 0x004fea0003900000 */
[----:B------:R-:W2:Y:S02]  /*c3d0*/  @!P0 SYNCS.PHASECHK.TRANS64 P0, [R0+URZ+0x60], R6 ;  /* 0x00006006000085a7 */ /* 0x000ea400080010ff */
[----:B--2---:R-:W-:Y:S05]  /*c3e0*/  @!P0 BRA `(.L_x_126) ;  /* 0xfffffffc00f08947 */ /* 0x004fea000383ffff */
[----:B------:R-:W-:Y:S05]  /*c3f0*/  BRA `(.L_x_125) ;  /* 0xffffffb400bc7947 */ /* 0x000fea000383ffff */
.L_x_134:
[----:B-1----:R1:W2:Y:S02]  /*c400*/  SYNCS.PHASECHK.TRANS64.TRYWAIT P0, [R0+URZ+0x60], R6 ;  /* 0x00006006000075a7 */ /* 0x0022a400080011ff */
[----:B--2---:R-:W-:Y:S05]  /*c410*/  @!P0 NANOSLEEP.SYNCS 0x989680 ;  /* 0x009896800000895d */ /* 0x004fea0003900000 */
[----:B------:R-:W2:Y:S02]  /*c420*/  @!P0 SYNCS.PHASECHK.TRANS64 P0, [R0+URZ+0x60], R6 ;  /* 0x00006006000085a7 */ /* 0x000ea400080010ff */
[----:B--2---:R-:W-:Y:S05]  /*c430*/  @!P0 BRA `(.L_x_134) ;  /* 0xfffffffc00f08947 */ /* 0x004fea000383ffff */
[----:B------:R-:W-:Y:S05]  /*c440*/  BRA `(.L_x_133) ;  /* 0xffffffc000007947 */ /* 0x000fea000383ffff */
.L_x_142:
[----:B-1----:R1:W2:Y:S02]  /*c450*/  SYNCS.PHASECHK.TRANS64.TRYWAIT P0, [R0+URZ+0x60], R6 ;  /* 0x00006006000075a7 */ /* 0x0022a400080011ff */
[----:B--2---:R-:W-:Y:S05]  /*c460*/  @!P0 NANOSLEEP.SYNCS 0x989680 ;  /* 0x009896800000895d */ /* 0x004fea0003900000 */
[----:B------:R-:W2:Y:S02]  /*c470*/  @!P0 SYNCS.PHASECHK.TRANS64 P0, [R0+URZ+0x60], R6 ;  /* 0x00006006000085a7 */ /* 0x000ea400080010ff */
[----:B--2---:R-:W-:Y:S05]  /*c480*/  @!P0 BRA `(.L_x_142) ;  /* 0xfffffffc00f08947 */ /* 0x004fea000383ffff */
[----:B------:R-:W-:Y:S05]  /*c490*/  BRA `(.L_x_141) ;  /* 0xffffffc800507947 */ /* 0x000fea000383ffff */
.L_x_150:
[----:B-1----:R1:W2:Y:S02]  /*c4a0*/  SYNCS.PHASECHK.TRANS64.TRYWAIT P0, [R0+URZ+0x60], R6 ;  /* 0x00006006000075a7 */ /* 0x0022a400080011ff */
[----:B--2---:R-:W-:Y:S05]  /*c4b0*/  @!P0 NANOSLEEP.SYNCS 0x989680 ;  /* 0x009896800000895d */ /* 0x004fea0003900000 */
[----:B------:R-:W2:Y:S02]  /*c4c0*/  @!P0 SYNCS.PHASECHK.TRANS64 P0, [R0+URZ+0x60], R6 ;  /* 0x00006006000085a7 */ /* 0x000ea400080010ff */
[----:B--2---:R-:W-:Y:S05]  /*c4d0*/  @!P0 BRA `(.L_x_150) ;  /* 0xfffffffc00f08947 */ /* 0x004fea000383ffff */
[----:B------:R-:W-:Y:S05]  /*c4e0*/  BRA `(.L_x_149) ;  /* 0xffffffd000b07947 */ /* 0x000fea000383ffff */
.L_x_158:
[----:B-1----:R1:W2:Y:S02]  /*c4f0*/  SYNCS.PHASECHK.TRANS64.TRYWAIT P0, [R0+URZ+0x60], R6 ;  /* 0x00006006000075a7 */ /* 0x0022a400080011ff */
[----:B--2---:R-:W-:Y:S05]  /*c500*/  @!P0 NANOSLEEP.SYNCS 0x989680 ;  /* 0x009896800000895d */ /* 0x004fea0003900000 */
[----:B------:R-:W2:Y:S02]  /*c510*/  @!P0 SYNCS.PHASECHK.TRANS64 P0, [R0+URZ+0x60], R6 ;  /* 0x00006006000085a7 */ /* 0x000ea400080010ff */
[----:B--2---:R-:W-:Y:S05]  /*c520*/  @!P0 BRA `(.L_x_158) ;  /* 0xfffffffc00f08947 */ /* 0x004fea000383ffff */
[----:B------:R-:W-:Y:S05]  /*c530*/  BRA `(.L_x_157) ;  /* 0xffffffdc00047947 */ /* 0x000fea000383ffff */
.L_x_166:
[----:B-1----:R1:W2:Y:S02]  /*c540*/  SYNCS.PHASECHK.TRANS64.TRYWAIT P0, [R0+URZ+0x60], R76 ;  /* 0x0000604c000075a7 */ /* 0x0022a400080011ff */
[----:B--2---:R-:W-:Y:S05]  /*c550*/  @!P0 NANOSLEEP.SYNCS 0x989680 ;  /* 0x009896800000895d */ /* 0x004fea0003900000 */
[----:B------:R-:W2:Y:S02]  /*c560*/  @!P0 SYNCS.PHASECHK.TRANS64 P0, [R0+URZ+0x60], R76 ;  /* 0x0000604c000085a7 */ /* 0x000ea400080010ff */
[----:B--2---:R-:W-:Y:S05]  /*c570*/  @!P0 BRA `(.L_x_166) ;  /* 0xfffffffc00f08947 */ /* 0x004fea000383ffff */
[----:B------:R-:W-:Y:S05]  /*c580*/  BRA `(.L_x_165) ;  /* 0xffffffe400587947 */ /* 0x000fea000383ffff */
        .weak           $__internal_0_$__cuda_sm10x_tcgen05_guardrail_trap_col_being_dealloced_not_returned_by_alloc
        .type           $__internal_0_$__cuda_sm10x_tcgen05_guardrail_trap_col_being_dealloced_not_returned_by_alloc,@function
        .size           $__internal_0_$__cuda_sm10x_tcgen05_guardrail_trap_col_being_dealloced_not_returned_by_alloc,($__internal_1_$__cuda_sm10x_tcgen05_guardrail_trap_phase_invalid_during_alloc - $__internal_0_$__cuda_sm10x_tcgen05_guardrail_trap_col_being_dealloced_not_returned_by_alloc)
$__internal_0_$__cuda_sm10x_tcgen05_guardrail_trap_col_being_dealloced_not_returned_by_alloc:
[----:B------:R-:W-:Y:S05]  /*c590*/  BPT.TRAP 0x1 ;  /* 0x000000040000795c */ /* 0x000fea0000300000 */
[----:B------:R-:W-:-:S04]  /*c5a0*/  HFMA2 R3, -RZ, RZ, 0, 0 ;  /* 0x00000000ff037431 */ /* 0x000fc800000001ff */
[----:B------:R-:W-:Y:S05]  /*c5b0*/  RET.REL.NODEC R2 `(_ZN7cutlass13device_kernelINS_4gemm6kernel13GemmUniversalIN4cute5tupleIJiiiiEEENS1_10collective13CollectiveMmaINS1_35MainloopSm100TmaUmmaWarpSpecializedILi6ELi2ELi4ENS5_IJNS4_1CILi1EEENSA_ILi4EEESB_EEEEENS5_IJNSA_ILi128EEESF_NSA_ILi32EEEEEENS_10tfloat32_tENS5_IJlSB_lEEESI_SJ_NS4_8TiledMMAINS4_8MMA_AtomIJNS4_17SM100_MMA_TF32_SSISI_SI_fLi128ELi128ELNS4_4UMMA5MajorE0ELSO_0ELNSN_7ScaleInE0ELSP_0EEEEEENS4_6LayoutINS5_IJSB_SB_SB_EEENS5_IJNSA_ILi0EEESU_SU_EEEEENS5_IJNS4_10UnderscoreESX_SX_EEEEENS4_23SM90_TMA_LOAD_MULTICASTENS4_14ComposedLayoutINS4_7SwizzleILi3ELi4ELi3EEENS4_18smem_ptr_flag_bitsILi32EEENSS_INS5_IJNSA_ILi8EEESG_EEENS5_IJSG_SB_EEEEEEEvNS4_8identityENS4_13SM90_TMA_LOADES1A_vS1B_EENS_8epilogue10collective18CollectiveEpilogueINS1E_23Sm100TmaWarpSpecializedILi4ELi2ELi16ELb1ELb0EEEJSH_NS5_IJNSS_ISF_SB_EENSS_INSA_ILi16EEESB_EEEEESI_SJ_SI_SJ_NS1E_6fusion15FusionCallbacksIS1I_NS1N_17LinearCombinationISI_fSI_fLNS_15FloatRoundStyleE2EEESH_S1M_JEEENS4_5SM1004TMEM4LOAD26SM100_TMEM_LOAD_32dp32b16xES1C_NS11_INS12_ILi2ELi4ELi3EEES15_NSS_INS5_IJS16_S1K_EEENS5_IJS1K_SB_EEEEEEENS4_39AutoVectorizingCopyWithAssumedAlignmentILi128EEENS4_14SM90_TMA_STOREES21_S23_S23_EEEvvEEEEvNT_6ParamsE) ;  /* 0xffffff3802907950 */ /* 0x000fea0003c3ffff */
        .weak           $__internal_1_$__cuda_sm10x_tcgen05_guardrail_trap_phase_invalid_during_alloc
        .type           $__internal_1_$__cuda_sm10x_tcgen05_guardrail_trap_phase_invalid_during_alloc,@function
        .size           $__internal_1_$__cuda_sm10x_tcgen05_guardrail_trap_phase_invalid_during_alloc,($__internal_2_$__cuda_sm10x_tcgen05_guardrail_trap_unallocated_columns_being_dealloced - $__internal_1_$__cuda_sm10x_tcgen05_guardrail_trap_phase_invalid_during_alloc)
$__internal_1_$__cuda_sm10x_tcgen05_guardrail_trap_phase_invalid_during_alloc:
[----:B------:R-:W-:Y:S05]  /*c5c0*/  BPT.TRAP 0x1 ;  /* 0x000000040000795c */ /* 0x000fea0000300000 */
[----:B------:R-:W-:-:S04]  /*c5d0*/  MOV R5, 0x0 ;  /* 0x0000000000057802 */ /* 0x000fc80000000f00 */
[----:B------:R-:W-:Y:S05]  /*c5e0*/  RET.REL.NODEC R4 `(_ZN7cutlass13device_kernelINS_4gemm6kernel13GemmUniversalIN4cute5tupleIJiiiiEEENS1_10collective13CollectiveMmaINS1_35MainloopSm100TmaUmmaWarpSpecializedILi6ELi2ELi4ENS5_IJNS4_1CILi1EEENSA_ILi4EEESB_EEEEENS5_IJNSA_ILi128EEESF_NSA_ILi32EEEEEENS_10tfloat32_tENS5_IJlSB_lEEESI_SJ_NS4_8TiledMMAINS4_8MMA_AtomIJNS4_17SM100_MMA_TF32_SSISI_SI_fLi128ELi128ELNS4_4UMMA5MajorE0ELSO_0ELNSN_7ScaleInE0ELSP_0EEEEEENS4_6LayoutINS5_IJSB_SB_SB_EEENS5_IJNSA_ILi0EEESU_SU_EEEEENS5_IJNS4_10UnderscoreESX_SX_EEEEENS4_23SM90_TMA_LOAD_MULTICASTENS4_14ComposedLayoutINS4_7SwizzleILi3ELi4ELi3EEENS4_18smem_ptr_flag_bitsILi32EEENSS_INS5_IJNSA_ILi8EEESG_EEENS5_IJSG_SB_EEEEEEEvNS4_8identityENS4_13SM90_TMA_LOADES1A_vS1B_EENS_8epilogue10collective18CollectiveEpilogueINS1E_23Sm100TmaWarpSpecializedILi4ELi2ELi16ELb1ELb0EEEJSH_NS5_IJNSS_ISF_SB_EENSS_INSA_ILi16EEESB_EEEEESI_SJ_SI_SJ_NS1E_6fusion15FusionCallbacksIS1I_NS1N_17LinearCombinationISI_fSI_fLNS_15FloatRoundStyleE2EEESH_S1M_JEEENS4_5SM1004TMEM4LOAD26SM100_TMEM_LOAD_32dp32b16xES1C_NS11_INS12_ILi2ELi4ELi3EEES15_NSS_INS5_IJS16_S1K_EEENS5_IJS1K_SB_EEEEEEENS4_39AutoVectorizingCopyWithAssumedAlignmentILi128EEENS4_14SM90_TMA_STOREES21_S23_S23_EEEvvEEEEvNT_6ParamsE) ;  /* 0xffffff3804847950 */ /* 0x000fea0003c3ffff */
        .weak           $__internal_2_$__cuda_sm10x_tcgen05_guardrail_trap_unallocated_columns_being_dealloced
        .type           $__internal_2_$__cuda_sm10x_tcgen05_guardrail_trap_unallocated_columns_being_dealloced,@function
        .size           $__internal_2_$__cuda_sm10x_tcgen05_guardrail_trap_unallocated_columns_being_dealloced,(.L_x_233 - $__internal_2_$__cuda_sm10x_tcgen05_guardrail_trap_unallocated_columns_being_dealloced)
$__internal_2_$__cuda_sm10x_tcgen05_guardrail_trap_unallocated_columns_being_dealloced:
[----:B------:R-:W-:Y:S05]  /*c5f0*/  BPT.TRAP 0x1 ;  /* 0x000000040000795c */ /* 0x000fea0000300000 */
[----:B------:R-:W-:-:S04]  /*c600*/  HFMA2 R3, -RZ, RZ, 0, 0 ;  /* 0x00000000ff037431 */ /* 0x000fc800000001ff */
[----:B------:R-:W-:Y:S05]  /*c610*/  RET.REL.NODEC R2 `(_ZN7cutlass13device_kernelINS_4gemm6kernel13GemmUniversalIN4cute5tupleIJiiiiEEENS1_10collective13CollectiveMmaINS1_35MainloopSm100TmaUmmaWarpSpecializedILi6ELi2ELi4ENS5_IJNS4_1CILi1EEENSA_ILi4EEESB_EEEEENS5_IJNSA_ILi128EEESF_NSA_ILi32EEEEEENS_10tfloat32_tENS5_IJlSB_lEEESI_SJ_NS4_8TiledMMAINS4_8MMA_AtomIJNS4_17SM100_MMA_TF32_SSISI_SI_fLi128ELi128ELNS4_4UMMA5MajorE0ELSO_0ELNSN_7ScaleInE0ELSP_0EEEEEENS4_6LayoutINS5_IJSB_SB_SB_EEENS5_IJNSA_ILi0EEESU_SU_EEEEENS5_IJNS4_10UnderscoreESX_SX_EEEEENS4_23SM90_TMA_LOAD_MULTICASTENS4_14ComposedLayoutINS4_7SwizzleILi3ELi4ELi3EEENS4_18smem_ptr_flag_bitsILi32EEENSS_INS5_IJNSA_ILi8EEESG_EEENS5_IJSG_SB_EEEEEEEvNS4_8identityENS4_13SM90_TMA_LOADES1A_vS1B_EENS_8epilogue10collective18CollectiveEpilogueINS1E_23Sm100TmaWarpSpecializedILi4ELi2ELi16ELb1ELb0EEEJSH_NS5_IJNSS_ISF_SB_EENSS_INSA_ILi16EEESB_EEEEESI_SJ_SI_SJ_NS1E_6fusion15FusionCallbacksIS1I_NS1N_17LinearCombinationISI_fSI_fLNS_15FloatRoundStyleE2EEESH_S1M_JEEENS4_5SM1004TMEM4LOAD26SM100_TMEM_LOAD_32dp32b16xES1C_NS11_INS12_ILi2ELi4ELi3EEES15_NSS_INS5_IJS16_S1K_EEENS5_IJS1K_SB_EEEEEEENS4_39AutoVectorizingCopyWithAssumedAlignmentILi128EEENS4_14SM90_TMA_STOREES21_S23_S23_EEEvvEEEEvNT_6ParamsE) ;  /* 0xffffff3802787950 */ /* 0x000fea0003c3ffff */
.L_x_232:
[----:B------:R-:W-:-:S00]  /*c620*/  BRA `(.L_x_232) ;  /* 0xfffffffc00fc7947 */ /* 0x000fc0000383ffff */
[----:B------:R-:W-:-:S00]  /*c630*/  NOP ;  /* 0x0000000000007918 */ /* 0x000fc00000000000 */
        /* <DEDUP_REMOVED lines=12> */
.L_x_233:


//--------------------- .nv.global.init           --------------------------
	.section	.nv.global.init,"aw",@progbits
.nv.global.init:
	.type		$str$27,@object
	.size		$str$27,($str$28 - $str$27)
$str$27:
        /*0000*/ 	.byte	0x28, 0x61, 0x64, 0x64, 0x72, 0x65, 0x73, 0x73, 0x20, 0x26, 0x20, 0x6d, 0x61, 0x73, 0x6b, 0x29
        /*0010*/ 	.byte	0x20, 0x3d, 0x3d, 0x20, 0x30, 0x00
	.type		$str$28,@object
	.size		$str$28,($str$26 - $str$28)
$str$28:
        /*0016*/ 	.byte	0x2f, 0x74, 0x6d, 0x70, 0x2f, 0x63, 0x75, 0x74, 0x6c, 0x61, 0x73, 0x73, 0x5f, 0x73, 0x77, 0x65
        /*0026*/ 	.byte	0x65, 0x70, 0x5f, 0x73, 0x72, 0x63, 0x2f, 0x69, 0x6e, 0x63, 0x6c, 0x75, 0x64, 0x65, 0x2f, 0x63
        /*0036*/ 	.byte	0x75, 0x74, 0x65, 0x2f, 0x70, 0x6f, 0x69, 0x6e, 0x74, 0x65, 0x72, 0x5f, 0x66, 0x6c, 0x61, 0x67
        /*0046*/ 	.byte	0x67, 0x65, 0x64, 0x2e, 0x68, 0x70, 0x70, 0x00
	.type		$str$26,@object
	.size		$str$26,($str$25 - $str$26)
$str$26:
        /*004e*/ 	.byte	0x2f, 0x74, 0x6d, 0x70, 0x2f, 0x63, 0x75, 0x74, 0x6c, 0x61, 0x73, 0x73, 0x5f, 0x73, 0x77, 0x65
        /*005e*/ 	.byte	0x65, 0x70, 0x5f, 0x73, 0x72, 0x63, 0x2f, 0x69, 0x6e, 0x63, 0x6c, 0x75, 0x64, 0x65, 0x2f, 0x63
        /*006e*/ 	.byte	0x75, 0x74, 0x65, 0x2f, 0x61, 0x74, 0x6f, 0x6d, 0x2f, 0x63, 0x6f, 0x70, 0x79, 0x5f, 0x74, 0x72
        /*007e*/ 	.byte	0x61, 0x69, 0x74, 0x73, 0x5f, 0x73, 0x6d, 0x31, 0x30, 0x30, 0x2e, 0x68, 0x70, 0x70, 0x00
	.type		$str$25,@object
	.size		$str$25,(__unnamed_1 - $str$25)
$str$25:
        /*008d*/ 	.byte	0x28, 0x28, 0x75, 0x69, 0x6e, 0x74, 0x33, 0x32, 0x5f, 0x74, 0x28, 0x74, 0x68, 0x72, 0x65, 0x61
        /*009d*/ 	.byte	0x64, 0x49, 0x64, 0x78, 0x2e, 0x78, 0x29, 0x20, 0x2f, 0x20, 0x33, 0x32, 0x29, 0x20, 0x25, 0x20
        /*00ad*/ 	.byte	0x34, 0x29, 0x20, 0x3d, 0x3d, 0x20, 0x28, 0x28, 0x28, 0x74, 0x6d, 0x65, 0x6d, 0x5f, 0x61, 0x64
        /*00bd*/ 	.byte	0x64, 0x72, 0x20, 0x3e, 0x3e, 0x20, 0x31, 0x36, 0x29, 0x20, 0x2f, 0x20, 0x33, 0x32, 0x29, 0x20
        /*00cd*/ 	.byte	0x25, 0x20, 0x34, 0x29, 0x00
	.type		__unnamed_1,@object
	.size		__unnamed_1,(__unnamed_2 - __unnamed_1)
__unnamed_1:
        /*00d2*/ 	.byte	0x61, 0x75, 0x74, 0x6f, 0x20, 0x63, 0x75, 0x74, 0x65, 0x3a, 0x3a, 0x61, 0x73, 0x5f, 0x70, 0x6f
        /* <DEDUP_REMOVED lines=24> */
        /*0262*/ 	.byte	0x32, 0x30, 0x34, 0x38, 0x3e, 0x3e, 0x3e, 0x3e, 0x5d, 0x00
	.type		__unnamed_2,@object
	.size		__unnamed_2,(.L_2 - __unnamed_2)
__unnamed_2:
        /* <DEDUP_REMOVED lines=42> */
        /*050c*/ 	.byte	0x3e, 0x5d, 0x00
.L_2:


//--------------------- .nv.shared._ZN7cutlass13device_kernelINS_4gemm6kernel13GemmUniversalIN4cute5tupleIJiiiiEEENS1_10collective13CollectiveMmaINS1_35MainloopSm100TmaUmmaWarpSpecializedILi6ELi2ELi4ENS5_IJNS4_1CILi1EEENSA_ILi4EEESB_EEEEENS5_IJNSA_ILi128EEESF_NSA_ILi32EEEEEENS_10tfloat32_tENS5_IJlSB_lEEESI_SJ_NS4_8TiledMMAINS4_8MMA_AtomIJNS4_17SM100_MMA_TF32_SSISI_SI_fLi128ELi128ELNS4_4UMMA5MajorE0ELSO_0ELNSN_7ScaleInE0ELSP_0EEEEEENS4_6LayoutINS5_IJSB_SB_SB_EEENS5_IJNSA_ILi0EEESU_SU_EEEEENS5_IJNS4_10UnderscoreESX_SX_EEEEENS4_23SM90_TMA_LOAD_MULTICASTENS4_14ComposedLayoutINS4_7SwizzleILi3ELi4ELi3EEENS4_18smem_ptr_flag_bitsILi32EEENSS_INS5_IJNSA_ILi8EEESG_EEENS5_IJSG_SB_EEEEEEEvNS4_8identityENS4_13SM90_TMA_LOADES1A_vS1B_EENS_8epilogue10collective18CollectiveEpilogueINS1E_23Sm100TmaWarpSpecializedILi4ELi2ELi16ELb1ELb0EEEJSH_NS5_IJNSS_ISF_SB_EENSS_INSA_ILi16EEESB_EEEEESI_SJ_SI_SJ_NS1E_6fusion15FusionCallbacksIS1I_NS1N_17LinearCombinationISI_fSI_fLNS_15FloatRoundStyleE2EEESH_S1M_JEEENS4_5SM1004TMEM4LOAD26SM100_TMEM_LOAD_32dp32b16xES1C_NS11_INS12_ILi2ELi4ELi3EEES15_NSS_INS5_IJS16_S1K_EEENS5_IJS1K_SB_EEEEEEENS4_39AutoVectorizingCopyWithAssumedAlignmentILi128EEENS4_14SM90_TMA_STOREES21_S23_S23_EEEvvEEEEvNT_6ParamsE --------------------------
	.section	.nv.shared._ZN7cutlass13device_kernelINS_4gemm6kernel13GemmUniversalIN4cute5tupleIJiiiiEEENS1_10collective13CollectiveMmaINS1_35MainloopSm100TmaUmmaWarpSpecializedILi6ELi2ELi4ENS5_IJNS4_1CILi1EEENSA_ILi4EEESB_EEEEENS5_IJNSA_ILi128EEESF_NSA_ILi32EEEEEENS_10tfloat32_tENS5_IJlSB_lEEESI_SJ_NS4_8TiledMMAINS4_8MMA_AtomIJNS4_17SM100_MMA_TF32_SSISI_SI_fLi128ELi128ELNS4_4UMMA5MajorE0ELSO_0ELNSN_7ScaleInE0ELSP_0EEEEEENS4_6LayoutINS5_IJSB_SB_SB_EEENS5_IJNSA_ILi0EEESU_SU_EEEEENS5_IJNS4_10UnderscoreESX_SX_EEEEENS4_23SM90_TMA_LOAD_MULTICASTENS4_14ComposedLayoutINS4_7SwizzleILi3ELi4ELi3EEENS4_18smem_ptr_flag_bitsILi32EEENSS_INS5_IJNSA_ILi8EEESG_EEENS5_IJSG_SB_EEEEEEEvNS4_8identityENS4_13SM90_TMA_LOADES1A_vS1B_EENS_8epilogue10collective18CollectiveEpilogueINS1E_23Sm100TmaWarpSpecializedILi4ELi2ELi16ELb1ELb0EEEJSH_NS5_IJNSS_ISF_SB_EENSS_INSA_ILi16EEESB_EEEEESI_SJ_SI_SJ_NS1E_6fusion15FusionCallbacksIS1I_NS1N_17LinearCombinationISI_fSI_fLNS_15FloatRoundStyleE2EEESH_S1M_JEEENS4_5SM1004TMEM4LOAD26SM100_TMEM_LOAD_32dp32b16xES1C_NS11_INS12_ILi2ELi4ELi3EEES15_NSS_INS5_IJS16_S1K_EEENS5_IJS1K_SB_EEEEEEENS4_39AutoVectorizingCopyWithAssumedAlignmentILi128EEENS4_14SM90_TMA_STOREES21_S23_S23_EEEvvEEEEvNT_6ParamsE,"aw",@nobits
	.sectionflags	@""
	.align	16
	.zero		1024


//--------------------- .nv.shared.reserved.0     --------------------------
	.section	.nv.shared.reserved.0,"aw",@nobits
	.weak		__nv_reservedSMEM_offset_0_alias
	.size		__nv_reservedSMEM_offset_0_alias, 0, 64
	.other		__nv_reservedSMEM_offset_0_alias,@"STO_CUDA_RESERVED_SHARED STV_DEFAULT"
__nv_reservedSMEM_offset_0_alias:
	.zero		0
.nv.shared.reserved.0:
	.zero		64
	.weak		__nv_reservedSMEM_tcgen05_partition
	.type		__nv_reservedSMEM_tcgen05_partition,@object
	.size		__nv_reservedSMEM_tcgen05_partition,(.L_0 - __nv_reservedSMEM_tcgen05_partition)
__nv_reservedSMEM_tcgen05_partition:
	.zero		32
.L_0:


//--------------------- .nv.global                --------------------------
	.section	.nv.global,"aw",@nobits
.nv.global:
	.type		_ZN40_INTERNAL_317435ae_4_k_cu_dd763cd8_298324cute1_E,@object
	.size		_ZN40_INTERNAL_317435ae_4_k_cu_dd763cd8_298324cute1_E,(_ZN40_INTERNAL_317435ae_4_k_cu_dd763cd8_298324cuda3std3__45__cpo6cbeginE - _ZN40_INTERNAL_317435ae_4_k_cu_dd763cd8_298324cute1_E)
_ZN40_INTERNAL_317435ae_4_k_cu_dd763cd8_298324cute1_E:
	.zero		1
	.type		_ZN40_INTERNAL_317435ae_4_k_cu_dd763cd8_298324cuda3std3__45__cpo6cbeginE,@object
	.size		_ZN40_INTERNAL_317435ae_4_k_cu_dd763cd8_298324cuda3std3__45__cpo6cbeginE,(_ZN40_INTERNAL_317435ae_4_k_cu_dd763cd8_298324cuda3std3__48in_placeE - _ZN40_INTERNAL_317435ae_4_k_cu_dd763cd8_298324cuda3std3__45__cpo6cbeginE)
_ZN40_INTERNAL_317435ae_4_k_cu_dd763cd8_298324cuda3std3__45__cpo6cbeginE:
	.zero		1
	.type		_ZN40_INTERNAL_317435ae_4_k_cu_dd763cd8_298324cuda3std3__48in_placeE,@object
	.size		_ZN40_INTERNAL_317435ae_4_k_cu_dd763cd8_298324cuda3std3__48in_placeE,(_ZN40_INTERNAL_317435ae_4_k_cu_dd763cd8_298324cuda3std6ranges3__45__cpo9iter_moveE - _ZN40_INTERNAL_317435ae_4_k_cu_dd763cd8_298324cuda3std3__48in_placeE)
_ZN40_INTERNAL_317435ae_4_k_cu_dd763cd8_298324cuda3std3__48in_placeE:
	.zero		1
	.type		_ZN40_INTERNAL_317435ae_4_k_cu_dd763cd8_298324cuda3std6ranges3__45__cpo9iter_moveE,@object
	.size		_ZN40_INTERNAL_317435ae_4_k_cu_dd763cd8_298324cuda3std6ranges3__45__cpo9iter_moveE,(_ZN40_INTERNAL_317435ae_4_k_cu_dd763cd8_298324cuda3std3__45__cpo5beginE - _ZN40_INTERNAL_317435ae_4_k_cu_dd763cd8_298324cuda3std6ranges3__45__cpo9iter_moveE)
_ZN40_INTERNAL_317435ae_4_k_cu_dd763cd8_298324cuda3std6ranges3__45__cpo9iter_moveE:
	.zero		1
	.type		_ZN40_INTERNAL_317435ae_4_k_cu_dd763cd8_298324cuda3std3__45__cpo5beginE,@object
	.size		_ZN40_INTERNAL_317435ae_4_k_cu_dd763cd8_298324cuda3std3__45__cpo5beginE,(_ZN40_INTERNAL_317435ae_4_k_cu_dd763cd8_298324cuda3std3__442_GLOBAL__N__317435ae_4_k_cu_dd763cd8_298326ignoreE - _ZN40_INTERNAL_317435ae_4_k_cu_dd763cd8_298324cuda3std3__45__cpo5beginE)
_ZN40_INTERNAL_317435ae_4_k_cu_dd763cd8_298324cuda3std3__45__cpo5beginE:
	.zero		1
	.type		_ZN40_INTERNAL_317435ae_4_k_cu_dd763cd8_298324cuda3std3__442_GLOBAL__N__317435ae_4_k_cu_dd763cd8_298326ignoreE,@object
	.size		_ZN40_INTERNAL_317435ae_4_k_cu_dd763cd8_298324cuda3std3__442_GLOBAL__N__317435ae_4_k_cu_dd763cd8_298326ignoreE,(_ZN40_INTERNAL_317435ae_4_k_cu_dd763cd8_298324cute7productE - _ZN40_INTERNAL_317435ae_4_k_cu_dd763cd8_298324cuda3std3__442_GLOBAL__N__317435ae_4_k_cu_dd763cd8_298326ignoreE)
_ZN40_INTERNAL_317435ae_4_k_cu_dd763cd8_298324cuda3std3__442_GLOBAL__N__317435ae_4_k_cu_dd763cd8_298326ignoreE:
	.zero		1
	.type		_ZN40_INTERNAL_317435ae_4_k_cu_dd763cd8_298324cute7productE,@object
	.size		_ZN40_INTERNAL_317435ae_4_k_cu_dd763cd8_298324cute7productE,(_ZN40_INTERNAL_317435ae_4_k_cu_dd763cd8_298324cuda3std3__45__cpo3endE - _ZN40_INTERNAL_317435ae_4_k_cu_dd763cd8_298324cute7productE)
_ZN40_INTERNAL_317435ae_4_k_cu_dd763cd8_298324cute7productE:
	.zero		1
	.type		_ZN40_INTERNAL_317435ae_4_k_cu_dd763cd8_298324cuda3std3__45__cpo3endE,@object
	.size		_ZN40_INTERNAL_317435ae_4_k_cu_dd763cd8_298324cuda3std3__45__cpo3endE,(_ZN40_INTERNAL_317435ae_4_k_cu_dd763cd8_298324cuda3std3__419piecewise_constructE - _ZN40_INTERNAL_317435ae_4_k_cu_dd763cd8_298324cuda3std3__45__cpo3endE)
_ZN40_INTERNAL_317435ae_4_k_cu_dd763cd8_298324cuda3std3__45__cpo3endE:
	.zero		1
	.type		_ZN40_INTERNAL_317435ae_4_k_cu_dd763cd8_298324cuda3std3__419piecewise_constructE,@object
	.size		_ZN40_INTERNAL_317435ae_4_k_cu_dd763cd8_298324cuda3std3__419piecewise_constructE,(_ZN40_INTERNAL_317435ae_4_k_cu_dd763cd8_298324cuda3std3__45__cpo4cendE - _ZN40_INTERNAL_317435ae_4_k_cu_dd763cd8_298324cuda3std3__419piecewise_constructE)
_ZN40_INTERNAL_317435ae_4_k_cu_dd763cd8_298324cuda3std3__419piecewise_constructE:
	.zero		1
	.type		_ZN40_INTERNAL_317435ae_4_k_cu_dd763cd8_298324cuda3std3__45__cpo4cendE,@object
	.size		_ZN40_INTERNAL_317435ae_4_k_cu_dd763cd8_298324cuda3std3__45__cpo4cendE,(_ZN40_INTERNAL_317435ae_4_k_cu_dd763cd8_298324cuda3std6ranges3__45__cpo4swapE - _ZN40_INTERNAL_317435ae_4_k_cu_dd763cd8_298324cuda3std3__45__cpo4cendE)
_ZN40_INTERNAL_317435ae_4_k_cu_dd763cd8_298324cuda3std3__45__cpo4cendE:
	.zero		1
	.type		_ZN40_INTERNAL_317435ae_4_k_cu_dd763cd8_298324cuda3std6ranges3__45__cpo4swapE,@object
	.size		_ZN40_INTERNAL_317435ae_4_k_cu_dd763cd8_298324cuda3std6ranges3__45__cpo4swapE,(.L_10 - _ZN40_INTERNAL_317435ae_4_k_cu_dd763cd8_298324cuda3std6ranges3__45__cpo4swapE)
_ZN40_INTERNAL_317435ae_4_k_cu_dd763cd8_298324cuda3std6ranges3__45__cpo4swapE:
	.zero		1
.L_10:


//--------------------- .nv.constant0._ZN7cutlass13device_kernelINS_4gemm6kernel13GemmUniversalIN4cute5tupleIJiiiiEEENS1_10collective13CollectiveMmaINS1_35MainloopSm100TmaUmmaWarpSpecializedILi6ELi2ELi4ENS5_IJNS4_1CILi1EEENSA_ILi4EEESB_EEEEENS5_IJNSA_ILi128EEESF_NSA_ILi32EEEEEENS_10tfloat32_tENS5_IJlSB_lEEESI_SJ_NS4_8TiledMMAINS4_8MMA_AtomIJNS4_17SM100_MMA_TF32_SSISI_SI_fLi128ELi128ELNS4_4UMMA5MajorE0ELSO_0ELNSN_7ScaleInE0ELSP_0EEEEEENS4_6LayoutINS5_IJSB_SB_SB_EEENS5_IJNSA_ILi0EEESU_SU_EEEEENS5_IJNS4_10UnderscoreESX_SX_EEEEENS4_23SM90_TMA_LOAD_MULTICASTENS4_14ComposedLayoutINS4_7SwizzleILi3ELi4ELi3EEENS4_18smem_ptr_flag_bitsILi32EEENSS_INS5_IJNSA_ILi8EEESG_EEENS5_IJSG_SB_EEEEEEEvNS4_8identityENS4_13SM90_TMA_LOADES1A_vS1B_EENS_8epilogue10collective18CollectiveEpilogueINS1E_23Sm100TmaWarpSpecializedILi4ELi2ELi16ELb1ELb0EEEJSH_NS5_IJNSS_ISF_SB_EENSS_INSA_ILi16EEESB_EEEEESI_SJ_SI_SJ_NS1E_6fusion15FusionCallbacksIS1I_NS1N_17LinearCombinationISI_fSI_fLNS_15FloatRoundStyleE2EEESH_S1M_JEEENS4_5SM1004TMEM4LOAD26SM100_TMEM_LOAD_32dp32b16xES1C_NS11_INS12_ILi2ELi4ELi3EEES15_NSS_INS5_IJS16_S1K_EEENS5_IJS1K_SB_EEEEEEENS4_39AutoVectorizingCopyWithAssumedAlignmentILi128EEENS4_14SM90_TMA_STOREES21_S23_S23_EEEvvEEEEvNT_6ParamsE --------------------------
	.section	.nv.constant0._ZN7cutlass13device_kernelINS_4gemm6kernel13GemmUniversalIN4cute5tupleIJiiiiEEENS1_10collective13CollectiveMmaINS1_35MainloopSm100TmaUmmaWarpSpecializedILi6ELi2ELi4ENS5_IJNS4_1CILi1EEENSA_ILi4EEESB_EEEEENS5_IJNSA_ILi128EEESF_NSA_ILi32EEEEEENS_10tfloat32_tENS5_IJlSB_lEEESI_SJ_NS4_8TiledMMAINS4_8MMA_AtomIJNS4_17SM100_MMA_TF32_SSISI_SI_fLi128ELi128ELNS4_4UMMA5MajorE0ELSO_0ELNSN_7ScaleInE0ELSP_0EEEEEENS4_6LayoutINS5_IJSB_SB_SB_EEENS5_IJNSA_ILi0EEESU_SU_EEEEENS5_IJNS4_10UnderscoreESX_SX_EEEEENS4_23SM90_TMA_LOAD_MULTICASTENS4_14ComposedLayoutINS4_7SwizzleILi3ELi4ELi3EEENS4_18smem_ptr_flag_bitsILi32EEENSS_INS5_IJNSA_ILi8EEESG_EEENS5_IJSG_SB_EEEEEEEvNS4_8identityENS4_13SM90_TMA_LOADES1A_vS1B_EENS_8epilogue10collective18CollectiveEpilogueINS1E_23Sm100TmaWarpSpecializedILi4ELi2ELi16ELb1ELb0EEEJSH_NS5_IJNSS_ISF_SB_EENSS_INSA_ILi16EEESB_EEEEESI_SJ_SI_SJ_NS1E_6fusion15FusionCallbacksIS1I_NS1N_17LinearCombinationISI_fSI_fLNS_15FloatRoundStyleE2EEESH_S1M_JEEENS4_5SM1004TMEM4LOAD26SM100_TMEM_LOAD_32dp32b16xES1C_NS11_INS12_ILi2ELi4ELi3EEES15_NSS_INS5_IJS16_S1K_EEENS5_IJS1K_SB_EEEEEEENS4_39AutoVectorizingCopyWithAssumedAlignmentILi128EEENS4_14SM90_TMA_STOREES21_S23_S23_EEEvvEEEEvNT_6ParamsE,"a",@progbits
	.sectionflags	@""
	.align	4
.nv.constant0._ZN7cutlass13device_kernelINS_4gemm6kernel13GemmUniversalIN4cute5tupleIJiiiiEEENS1_10collective13CollectiveMmaINS1_35MainloopSm100TmaUmmaWarpSpecializedILi6ELi2ELi4ENS5_IJNS4_1CILi1EEENSA_ILi4EEESB_EEEEENS5_IJNSA_ILi128EEESF_NSA_ILi32EEEEEENS_10tfloat32_tENS5_IJlSB_lEEESI_SJ_NS4_8TiledMMAINS4_8MMA_AtomIJNS4_17SM100_MMA_TF32_SSISI_SI_fLi128ELi128ELNS4_4UMMA5MajorE0ELSO_0ELNSN_7ScaleInE0ELSP_0EEEEEENS4_6LayoutINS5_IJSB_SB_SB_EEENS5_IJNSA_ILi0EEESU_SU_EEEEENS5_IJNS4_10UnderscoreESX_SX_EEEEENS4_23SM90_TMA_LOAD_MULTICASTENS4_14ComposedLayoutINS4_7SwizzleILi3ELi4ELi3EEENS4_18smem_ptr_flag_bitsILi32EEENSS_INS5_IJNSA_ILi8EEESG_EEENS5_IJSG_SB_EEEEEEEvNS4_8identityENS4_13SM90_TMA_LOADES1A_vS1B_EENS_8epilogue10collective18CollectiveEpilogueINS1E_23Sm100TmaWarpSpecializedILi4ELi2ELi16ELb1ELb0EEEJSH_NS5_IJNSS_ISF_SB_EENSS_INSA_ILi16EEESB_EEEEESI_SJ_SI_SJ_NS1E_6fusion15FusionCallbacksIS1I_NS1N_17LinearCombinationISI_fSI_fLNS_15FloatRoundStyleE2EEESH_S1M_JEEENS4_5SM1004TMEM4LOAD26SM100_TMEM_LOAD_32dp32b16xES1C_NS11_INS12_ILi2ELi4ELi3EEES15_NSS_INS5_IJS16_S1K_EEENS5_IJS1K_SB_EEEEEEENS4_39AutoVectorizingCopyWithAssumedAlignmentILi128EEENS4_14SM90_TMA_STOREES21_S23_S23_EEEvvEEEEvNT_6ParamsE:
	.zero		2944


//--------------------- SYMBOLS --------------------------

	.type		.nv.reservedSmem.offset0,@object
	.size		.nv.reservedSmem.offset0,0x4
	.type		.nv.reservedSmem.cap,@object
	.size		.nv.reservedSmem.cap,0x4
	.type		__assertfail,@function
